//
// Generated by NVIDIA NVVM Compiler
//
// Compiler Build ID: CL-36424714
// Cuda compilation tools, release 13.0, V13.0.88
// Based on NVVM 20.0.0
//

.version 9.0
.target sm_100
.address_size 64

	// .globl	_Z15spmv_coo_kernel9COOMatrixPfS0_

.visible .entry _Z15spmv_coo_kernel9COOMatrixPfS0_(
	.param .align 8 .b8 _Z15spmv_coo_kernel9COOMatrixPfS0__param_0[40],
	.param .u64 .ptr .align 1 _Z15spmv_coo_kernel9COOMatrixPfS0__param_1,
	.param .u64 .ptr .align 1 _Z15spmv_coo_kernel9COOMatrixPfS0__param_2
)
{
	.reg .pred 	%p<2>;
	.reg .b32 	%r<10>;
	.reg .b32 	%f<5>;
	.reg .b64 	%rd<19>;

	ld.param.u64 	%rd3, [_Z15spmv_coo_kernel9COOMatrixPfS0__param_0+32];
	ld.param.u64 	%rd2, [_Z15spmv_coo_kernel9COOMatrixPfS0__param_0+24];
	ld.param.u64 	%rd1, [_Z15spmv_coo_kernel9COOMatrixPfS0__param_0+16];
	ld.param.u32 	%r4, [_Z15spmv_coo_kernel9COOMatrixPfS0__param_0+8];
	ld.param.u64 	%rd4, [_Z15spmv_coo_kernel9COOMatrixPfS0__param_1];
	ld.param.u64 	%rd5, [_Z15spmv_coo_kernel9COOMatrixPfS0__param_2];
	mov.u32 	%r5, %ctaid.x;
	mov.u32 	%r6, %ntid.x;
	mov.u32 	%r7, %tid.x;
	mad.lo.s32 	%r1, %r5, %r6, %r7;
	setp.ge.u32 	%p1, %r1, %r4;
	@%p1 bra 	$L__BB0_2;
	cvta.to.global.u64 	%rd6, %rd3;
	cvta.to.global.u64 	%rd7, %rd2;
	cvta.to.global.u64 	%rd8, %rd1;
	cvta.to.global.u64 	%rd9, %rd4;
	cvta.to.global.u64 	%rd10, %rd5;
	mul.wide.u32 	%rd11, %r1, 4;
	add.s64 	%rd12, %rd8, %rd11;
	ld.global.u32 	%r8, [%rd12];
	add.s64 	%rd13, %rd7, %rd11;
	ld.global.u32 	%r9, [%rd13];
	add.s64 	%rd14, %rd6, %rd11;
	ld.global.f32 	%f1, [%rd14];
	mul.wide.u32 	%rd15, %r8, 4;
	add.s64 	%rd16, %rd10, %rd15;
	mul.wide.u32 	%rd17, %r9, 4;
	add.s64 	%rd18, %rd9, %rd17;
	ld.global.f32 	%f2, [%rd18];
	mul.f32 	%f3, %f1, %f2;
	atom.global.add.f32 	%f4, [%rd16], %f3;
$L__BB0_2:
	ret;

}
	// .globl	_Z15spmv_csr_kernel9CSRMatrixPfS0_
.visible .entry _Z15spmv_csr_kernel9CSRMatrixPfS0_(
	.param .align 8 .b8 _Z15spmv_csr_kernel9CSRMatrixPfS0__param_0[40],
	.param .u64 .ptr .align 1 _Z15spmv_csr_kernel9CSRMatrixPfS0__param_1,
	.param .u64 .ptr .align 1 _Z15spmv_csr_kernel9CSRMatrixPfS0__param_2
)
{
	.reg .pred 	%p<11>;
	.reg .b32 	%r<66>;
	.reg .b32 	%f<114>;
	.reg .b64 	%rd<98>;

	ld.param.u64 	%rd16, [_Z15spmv_csr_kernel9CSRMatrixPfS0__param_0+16];
	ld.param.v2.u32 	{%r21, %r22}, [_Z15spmv_csr_kernel9CSRMatrixPfS0__param_0];
	ld.param.u64 	%rd18, [_Z15spmv_csr_kernel9CSRMatrixPfS0__param_0+32];
	ld.param.u64 	%rd17, [_Z15spmv_csr_kernel9CSRMatrixPfS0__param_0+24];
	ld.param.u64 	%rd20, [_Z15spmv_csr_kernel9CSRMatrixPfS0__param_1];
	ld.param.u64 	%rd19, [_Z15spmv_csr_kernel9CSRMatrixPfS0__param_2];
	cvta.to.global.u64 	%rd1, %rd20;
	cvta.to.global.u64 	%rd2, %rd17;
	cvta.to.global.u64 	%rd3, %rd18;
	mov.u32 	%r24, %ctaid.x;
	mov.u32 	%r25, %ntid.x;
	mov.u32 	%r26, %tid.x;
	mad.lo.s32 	%r1, %r24, %r25, %r26;
	setp.ge.u32 	%p1, %r1, %r21;
	@%p1 bra 	$L__BB1_15;
	cvta.to.global.u64 	%rd21, %rd16;
	mul.wide.u32 	%rd22, %r1, 4;
	add.s64 	%rd23, %rd21, %rd22;
	ld.global.u32 	%r62, [%rd23];
	ld.global.u32 	%r3, [%rd23+4];
	setp.ge.u32 	%p2, %r62, %r3;
	mov.f32 	%f113, 0f00000000;
	@%p2 bra 	$L__BB1_14;
	add.s32 	%r27, %r62, 1;
	max.u32 	%r28, %r3, %r27;
	sub.s32 	%r4, %r28, %r62;
	and.b32  	%r5, %r4, 15;
	sub.s32 	%r29, %r62, %r28;
	setp.gt.u32 	%p3, %r29, -16;
	mov.f32 	%f113, 0f00000000;
	@%p3 bra 	$L__BB1_5;
	and.b32  	%r30, %r4, -16;
	neg.s32 	%r60, %r30;
	mul.wide.u32 	%rd24, %r62, 4;
	add.s64 	%rd25, %rd24, 32;
	add.s64 	%rd95, %rd2, %rd25;
	add.s64 	%rd94, %rd3, %rd25;
	mov.f32 	%f113, 0f00000000;
$L__BB1_4:
	.pragma "nounroll";
	ld.global.u32 	%r31, [%rd95+-32];
	ld.global.f32 	%f18, [%rd94+-32];
	mul.wide.u32 	%rd26, %r31, 4;
	add.s64 	%rd27, %rd1, %rd26;
	ld.global.f32 	%f19, [%rd27];
	fma.rn.f32 	%f20, %f18, %f19, %f113;
	ld.global.u32 	%r32, [%rd95+-28];
	ld.global.f32 	%f21, [%rd94+-28];
	mul.wide.u32 	%rd28, %r32, 4;
	add.s64 	%rd29, %rd1, %rd28;
	ld.global.f32 	%f22, [%rd29];
	fma.rn.f32 	%f23, %f21, %f22, %f20;
	ld.global.u32 	%r33, [%rd95+-24];
	ld.global.f32 	%f24, [%rd94+-24];
	mul.wide.u32 	%rd30, %r33, 4;
	add.s64 	%rd31, %rd1, %rd30;
	ld.global.f32 	%f25, [%rd31];
	fma.rn.f32 	%f26, %f24, %f25, %f23;
	ld.global.u32 	%r34, [%rd95+-20];
	ld.global.f32 	%f27, [%rd94+-20];
	mul.wide.u32 	%rd32, %r34, 4;
	add.s64 	%rd33, %rd1, %rd32;
	ld.global.f32 	%f28, [%rd33];
	fma.rn.f32 	%f29, %f27, %f28, %f26;
	ld.global.u32 	%r35, [%rd95+-16];
	ld.global.f32 	%f30, [%rd94+-16];
	mul.wide.u32 	%rd34, %r35, 4;
	add.s64 	%rd35, %rd1, %rd34;
	ld.global.f32 	%f31, [%rd35];
	fma.rn.f32 	%f32, %f30, %f31, %f29;
	ld.global.u32 	%r36, [%rd95+-12];
	ld.global.f32 	%f33, [%rd94+-12];
	mul.wide.u32 	%rd36, %r36, 4;
	add.s64 	%rd37, %rd1, %rd36;
	ld.global.f32 	%f34, [%rd37];
	fma.rn.f32 	%f35, %f33, %f34, %f32;
	ld.global.u32 	%r37, [%rd95+-8];
	ld.global.f32 	%f36, [%rd94+-8];
	mul.wide.u32 	%rd38, %r37, 4;
	add.s64 	%rd39, %rd1, %rd38;
	ld.global.f32 	%f37, [%rd39];
	fma.rn.f32 	%f38, %f36, %f37, %f35;
	ld.global.u32 	%r38, [%rd95+-4];
	ld.global.f32 	%f39, [%rd94+-4];
	mul.wide.u32 	%rd40, %r38, 4;
	add.s64 	%rd41, %rd1, %rd40;
	ld.global.f32 	%f40, [%rd41];
	fma.rn.f32 	%f41, %f39, %f40, %f38;
	ld.global.u32 	%r39, [%rd95];
	ld.global.f32 	%f42, [%rd94];
	mul.wide.u32 	%rd42, %r39, 4;
	add.s64 	%rd43, %rd1, %rd42;
	ld.global.f32 	%f43, [%rd43];
	fma.rn.f32 	%f44, %f42, %f43, %f41;
	ld.global.u32 	%r40, [%rd95+4];
	ld.global.f32 	%f45, [%rd94+4];
	mul.wide.u32 	%rd44, %r40, 4;
	add.s64 	%rd45, %rd1, %rd44;
	ld.global.f32 	%f46, [%rd45];
	fma.rn.f32 	%f47, %f45, %f46, %f44;
	ld.global.u32 	%r41, [%rd95+8];
	ld.global.f32 	%f48, [%rd94+8];
	mul.wide.u32 	%rd46, %r41, 4;
	add.s64 	%rd47, %rd1, %rd46;
	ld.global.f32 	%f49, [%rd47];
	fma.rn.f32 	%f50, %f48, %f49, %f47;
	ld.global.u32 	%r42, [%rd95+12];
	ld.global.f32 	%f51, [%rd94+12];
	mul.wide.u32 	%rd48, %r42, 4;
	add.s64 	%rd49, %rd1, %rd48;
	ld.global.f32 	%f52, [%rd49];
	fma.rn.f32 	%f53, %f51, %f52, %f50;
	ld.global.u32 	%r43, [%rd95+16];
	ld.global.f32 	%f54, [%rd94+16];
	mul.wide.u32 	%rd50, %r43, 4;
	add.s64 	%rd51, %rd1, %rd50;
	ld.global.f32 	%f55, [%rd51];
	fma.rn.f32 	%f56, %f54, %f55, %f53;
	ld.global.u32 	%r44, [%rd95+20];
	ld.global.f32 	%f57, [%rd94+20];
	mul.wide.u32 	%rd52, %r44, 4;
	add.s64 	%rd53, %rd1, %rd52;
	ld.global.f32 	%f58, [%rd53];
	fma.rn.f32 	%f59, %f57, %f58, %f56;
	ld.global.u32 	%r45, [%rd95+24];
	ld.global.f32 	%f60, [%rd94+24];
	mul.wide.u32 	%rd54, %r45, 4;
	add.s64 	%rd55, %rd1, %rd54;
	ld.global.f32 	%f61, [%rd55];
	fma.rn.f32 	%f62, %f60, %f61, %f59;
	ld.global.u32 	%r46, [%rd95+28];
	ld.global.f32 	%f63, [%rd94+28];
	mul.wide.u32 	%rd56, %r46, 4;
	add.s64 	%rd57, %rd1, %rd56;
	ld.global.f32 	%f64, [%rd57];
	fma.rn.f32 	%f113, %f63, %f64, %f62;
	add.s32 	%r62, %r62, 16;
	add.s32 	%r60, %r60, 16;
	add.s64 	%rd95, %rd95, 64;
	add.s64 	%rd94, %rd94, 64;
	setp.ne.s32 	%p4, %r60, 0;
	@%p4 bra 	$L__BB1_4;
$L__BB1_5:
	setp.eq.s32 	%p5, %r5, 0;
	@%p5 bra 	$L__BB1_14;
	and.b32  	%r12, %r4, 7;
	setp.lt.u32 	%p6, %r5, 8;
	@%p6 bra 	$L__BB1_8;
	mul.wide.u32 	%rd58, %r62, 4;
	add.s64 	%rd59, %rd2, %rd58;
	ld.global.u32 	%r47, [%rd59];
	add.s64 	%rd60, %rd3, %rd58;
	ld.global.f32 	%f66, [%rd60];
	mul.wide.u32 	%rd61, %r47, 4;
	add.s64 	%rd62, %rd1, %rd61;
	ld.global.f32 	%f67, [%rd62];
	fma.rn.f32 	%f68, %f66, %f67, %f113;
	ld.global.u32 	%r48, [%rd59+4];
	ld.global.f32 	%f69, [%rd60+4];
	mul.wide.u32 	%rd63, %r48, 4;
	add.s64 	%rd64, %rd1, %rd63;
	ld.global.f32 	%f70, [%rd64];
	fma.rn.f32 	%f71, %f69, %f70, %f68;
	ld.global.u32 	%r49, [%rd59+8];
	ld.global.f32 	%f72, [%rd60+8];
	mul.wide.u32 	%rd65, %r49, 4;
	add.s64 	%rd66, %rd1, %rd65;
	ld.global.f32 	%f73, [%rd66];
	fma.rn.f32 	%f74, %f72, %f73, %f71;
	ld.global.u32 	%r50, [%rd59+12];
	ld.global.f32 	%f75, [%rd60+12];
	mul.wide.u32 	%rd67, %r50, 4;
	add.s64 	%rd68, %rd1, %rd67;
	ld.global.f32 	%f76, [%rd68];
	fma.rn.f32 	%f77, %f75, %f76, %f74;
	ld.global.u32 	%r51, [%rd59+16];
	ld.global.f32 	%f78, [%rd60+16];
	mul.wide.u32 	%rd69, %r51, 4;
	add.s64 	%rd70, %rd1, %rd69;
	ld.global.f32 	%f79, [%rd70];
	fma.rn.f32 	%f80, %f78, %f79, %f77;
	ld.global.u32 	%r52, [%rd59+20];
	ld.global.f32 	%f81, [%rd60+20];
	mul.wide.u32 	%rd71, %r52, 4;
	add.s64 	%rd72, %rd1, %rd71;
	ld.global.f32 	%f82, [%rd72];
	fma.rn.f32 	%f83, %f81, %f82, %f80;
	ld.global.u32 	%r53, [%rd59+24];
	ld.global.f32 	%f84, [%rd60+24];
	mul.wide.u32 	%rd73, %r53, 4;
	add.s64 	%rd74, %rd1, %rd73;
	ld.global.f32 	%f85, [%rd74];
	fma.rn.f32 	%f86, %f84, %f85, %f83;
	ld.global.u32 	%r54, [%rd59+28];
	ld.global.f32 	%f87, [%rd60+28];
	mul.wide.u32 	%rd75, %r54, 4;
	add.s64 	%rd76, %rd1, %rd75;
	ld.global.f32 	%f88, [%rd76];
	fma.rn.f32 	%f113, %f87, %f88, %f86;
	add.s32 	%r62, %r62, 8;
$L__BB1_8:
	setp.eq.s32 	%p7, %r12, 0;
	@%p7 bra 	$L__BB1_14;
	and.b32  	%r15, %r4, 3;
	setp.lt.u32 	%p8, %r12, 4;
	@%p8 bra 	$L__BB1_11;
	mul.wide.u32 	%rd77, %r62, 4;
	add.s64 	%rd78, %rd2, %rd77;
	ld.global.u32 	%r55, [%rd78];
	add.s64 	%rd79, %rd3, %rd77;
	ld.global.f32 	%f90, [%rd79];
	mul.wide.u32 	%rd80, %r55, 4;
	add.s64 	%rd81, %rd1, %rd80;
	ld.global.f32 	%f91, [%rd81];
	fma.rn.f32 	%f92, %f90, %f91, %f113;
	ld.global.u32 	%r56, [%rd78+4];
	ld.global.f32 	%f93, [%rd79+4];
	mul.wide.u32 	%rd82, %r56, 4;
	add.s64 	%rd83, %rd1, %rd82;
	ld.global.f32 	%f94, [%rd83];
	fma.rn.f32 	%f95, %f93, %f94, %f92;
	ld.global.u32 	%r57, [%rd78+8];
	ld.global.f32 	%f96, [%rd79+8];
	mul.wide.u32 	%rd84, %r57, 4;
	add.s64 	%rd85, %rd1, %rd84;
	ld.global.f32 	%f97, [%rd85];
	fma.rn.f32 	%f98, %f96, %f97, %f95;
	ld.global.u32 	%r58, [%rd78+12];
	ld.global.f32 	%f99, [%rd79+12];
	mul.wide.u32 	%rd86, %r58, 4;
	add.s64 	%rd87, %rd1, %rd86;
	ld.global.f32 	%f100, [%rd87];
	fma.rn.f32 	%f113, %f99, %f100, %f98;
	add.s32 	%r62, %r62, 4;
$L__BB1_11:
	setp.eq.s32 	%p9, %r15, 0;
	@%p9 bra 	$L__BB1_14;
	mul.wide.u32 	%rd88, %r62, 4;
	add.s64 	%rd97, %rd3, %rd88;
	add.s64 	%rd96, %rd2, %rd88;
	neg.s32 	%r65, %r15;
$L__BB1_13:
	.pragma "nounroll";
	ld.global.u32 	%r59, [%rd96];
	ld.global.f32 	%f101, [%rd97];
	mul.wide.u32 	%rd89, %r59, 4;
	add.s64 	%rd90, %rd1, %rd89;
	ld.global.f32 	%f102, [%rd90];
	fma.rn.f32 	%f113, %f101, %f102, %f113;
	add.s64 	%rd97, %rd97, 4;
	add.s64 	%rd96, %rd96, 4;
	add.s32 	%r65, %r65, 1;
	setp.ne.s32 	%p10, %r65, 0;
	@%p10 bra 	$L__BB1_13;
$L__BB1_14:
	cvta.to.global.u64 	%rd91, %rd19;
	add.s64 	%rd93, %rd91, %rd22;
	ld.global.f32 	%f103, [%rd93];
	add.f32 	%f104, %f113, %f103;
	st.global.f32 	[%rd93], %f104;
$L__BB1_15:
	ret;

}
	// .globl	_Z15spmv_ell_kernel9ELLMatrixPfS0_
.visible .entry _Z15spmv_ell_kernel9ELLMatrixPfS0_(
	.param .align 8 .b8 _Z15spmv_ell_kernel9ELLMatrixPfS0__param_0[32],
	.param .u64 .ptr .align 1 _Z15spmv_ell_kernel9ELLMatrixPfS0__param_1,
	.param .u64 .ptr .align 1 _Z15spmv_ell_kernel9ELLMatrixPfS0__param_2
)
{
	.reg .pred 	%p<11>;
	.reg .b32 	%r<83>;
	.reg .b32 	%f<68>;
	.reg .b64 	%rd<90>;

	ld.param.u64 	%rd5, [_Z15spmv_ell_kernel9ELLMatrixPfS0__param_0+16];
	ld.param.u32 	%r41, [_Z15spmv_ell_kernel9ELLMatrixPfS0__param_0];
	ld.param.u64 	%rd6, [_Z15spmv_ell_kernel9ELLMatrixPfS0__param_0+24];
	ld.param.u64 	%rd4, [_Z15spmv_ell_kernel9ELLMatrixPfS0__param_0+8];
	ld.param.u64 	%rd8, [_Z15spmv_ell_kernel9ELLMatrixPfS0__param_1];
	ld.param.u64 	%rd7, [_Z15spmv_ell_kernel9ELLMatrixPfS0__param_2];
	cvta.to.global.u64 	%rd1, %rd8;
	cvta.to.global.u64 	%rd2, %rd4;
	cvta.to.global.u64 	%rd3, %rd6;
	mov.u32 	%r42, %ctaid.x;
	mov.u32 	%r43, %ntid.x;
	mul.lo.s32 	%r2, %r42, %r43;
	mov.u32 	%r3, %tid.x;
	add.s32 	%r4, %r2, %r3;
	setp.ge.u32 	%p1, %r4, %r41;
	@%p1 bra 	$L__BB2_14;
	cvta.to.global.u64 	%rd9, %rd5;
	mul.wide.u32 	%rd10, %r4, 4;
	add.s64 	%rd11, %rd9, %rd10;
	ld.global.u32 	%r5, [%rd11];
	setp.eq.s32 	%p2, %r5, 0;
	mov.f32 	%f67, 0f00000000;
	@%p2 bra 	$L__BB2_13;
	and.b32  	%r6, %r5, 7;
	setp.lt.u32 	%p3, %r5, 8;
	mov.f32 	%f67, 0f00000000;
	mov.b32 	%r81, 0;
	@%p3 bra 	$L__BB2_5;
	and.b32  	%r81, %r5, -8;
	neg.s32 	%r79, %r81;
	add.s32 	%r45, %r41, %r3;
	add.s32 	%r78, %r45, %r2;
	shl.b32 	%r10, %r41, 3;
	shl.b32 	%r46, %r41, 1;
	add.s32 	%r77, %r4, %r46;
	mad.lo.s32 	%r76, %r41, 3, %r4;
	shl.b32 	%r47, %r41, 2;
	add.s32 	%r75, %r4, %r47;
	mad.lo.s32 	%r74, %r41, 5, %r4;
	mad.lo.s32 	%r73, %r41, 6, %r4;
	mad.lo.s32 	%r72, %r41, 7, %r4;
	mov.f32 	%f67, 0f00000000;
	mov.u32 	%r71, %r4;
$L__BB2_4:
	.pragma "nounroll";
	mul.wide.u32 	%rd12, %r71, 4;
	add.s64 	%rd13, %rd2, %rd12;
	ld.global.u32 	%r48, [%rd13];
	add.s64 	%rd14, %rd3, %rd12;
	ld.global.f32 	%f17, [%rd14];
	mul.wide.u32 	%rd15, %r48, 4;
	add.s64 	%rd16, %rd1, %rd15;
	ld.global.f32 	%f18, [%rd16];
	fma.rn.f32 	%f19, %f17, %f18, %f67;
	mul.wide.u32 	%rd17, %r78, 4;
	add.s64 	%rd18, %rd2, %rd17;
	ld.global.u32 	%r49, [%rd18];
	add.s64 	%rd19, %rd3, %rd17;
	ld.global.f32 	%f20, [%rd19];
	mul.wide.u32 	%rd20, %r49, 4;
	add.s64 	%rd21, %rd1, %rd20;
	ld.global.f32 	%f21, [%rd21];
	fma.rn.f32 	%f22, %f20, %f21, %f19;
	mul.wide.u32 	%rd22, %r77, 4;
	add.s64 	%rd23, %rd2, %rd22;
	ld.global.u32 	%r50, [%rd23];
	add.s64 	%rd24, %rd3, %rd22;
	ld.global.f32 	%f23, [%rd24];
	mul.wide.u32 	%rd25, %r50, 4;
	add.s64 	%rd26, %rd1, %rd25;
	ld.global.f32 	%f24, [%rd26];
	fma.rn.f32 	%f25, %f23, %f24, %f22;
	mul.wide.u32 	%rd27, %r76, 4;
	add.s64 	%rd28, %rd2, %rd27;
	ld.global.u32 	%r51, [%rd28];
	add.s64 	%rd29, %rd3, %rd27;
	ld.global.f32 	%f26, [%rd29];
	mul.wide.u32 	%rd30, %r51, 4;
	add.s64 	%rd31, %rd1, %rd30;
	ld.global.f32 	%f27, [%rd31];
	fma.rn.f32 	%f28, %f26, %f27, %f25;
	mul.wide.u32 	%rd32, %r75, 4;
	add.s64 	%rd33, %rd2, %rd32;
	ld.global.u32 	%r52, [%rd33];
	add.s64 	%rd34, %rd3, %rd32;
	ld.global.f32 	%f29, [%rd34];
	mul.wide.u32 	%rd35, %r52, 4;
	add.s64 	%rd36, %rd1, %rd35;
	ld.global.f32 	%f30, [%rd36];
	fma.rn.f32 	%f31, %f29, %f30, %f28;
	mul.wide.u32 	%rd37, %r74, 4;
	add.s64 	%rd38, %rd2, %rd37;
	ld.global.u32 	%r53, [%rd38];
	add.s64 	%rd39, %rd3, %rd37;
	ld.global.f32 	%f32, [%rd39];
	mul.wide.u32 	%rd40, %r53, 4;
	add.s64 	%rd41, %rd1, %rd40;
	ld.global.f32 	%f33, [%rd41];
	fma.rn.f32 	%f34, %f32, %f33, %f31;
	mul.wide.u32 	%rd42, %r73, 4;
	add.s64 	%rd43, %rd2, %rd42;
	ld.global.u32 	%r54, [%rd43];
	add.s64 	%rd44, %rd3, %rd42;
	ld.global.f32 	%f35, [%rd44];
	mul.wide.u32 	%rd45, %r54, 4;
	add.s64 	%rd46, %rd1, %rd45;
	ld.global.f32 	%f36, [%rd46];
	fma.rn.f32 	%f37, %f35, %f36, %f34;
	mul.wide.u32 	%rd47, %r72, 4;
	add.s64 	%rd48, %rd2, %rd47;
	ld.global.u32 	%r55, [%rd48];
	add.s64 	%rd49, %rd3, %rd47;
	ld.global.f32 	%f38, [%rd49];
	mul.wide.u32 	%rd50, %r55, 4;
	add.s64 	%rd51, %rd1, %rd50;
	ld.global.f32 	%f39, [%rd51];
	fma.rn.f32 	%f67, %f38, %f39, %f37;
	add.s32 	%r79, %r79, 8;
	add.s32 	%r78, %r78, %r10;
	add.s32 	%r77, %r77, %r10;
	add.s32 	%r76, %r76, %r10;
	add.s32 	%r75, %r75, %r10;
	add.s32 	%r74, %r74, %r10;
	add.s32 	%r73, %r73, %r10;
	add.s32 	%r72, %r72, %r10;
	add.s32 	%r71, %r71, %r10;
	setp.ne.s32 	%p4, %r79, 0;
	@%p4 bra 	$L__BB2_4;
$L__BB2_5:
	setp.eq.s32 	%p5, %r6, 0;
	@%p5 bra 	$L__BB2_13;
	and.b32  	%r36, %r5, 3;
	setp.lt.u32 	%p6, %r6, 4;
	@%p6 bra 	$L__BB2_8;
	mad.lo.s32 	%r56, %r81, %r41, %r4;
	mul.wide.u32 	%rd52, %r56, 4;
	add.s64 	%rd53, %rd2, %rd52;
	ld.global.u32 	%r57, [%rd53];
	add.s64 	%rd54, %rd3, %rd52;
	ld.global.f32 	%f41, [%rd54];
	mul.wide.u32 	%rd55, %r57, 4;
	add.s64 	%rd56, %rd1, %rd55;
	ld.global.f32 	%f42, [%rd56];
	fma.rn.f32 	%f43, %f41, %f42, %f67;
	add.s32 	%r58, %r56, %r41;
	mul.wide.u32 	%rd57, %r58, 4;
	add.s64 	%rd58, %rd2, %rd57;
	ld.global.u32 	%r59, [%rd58];
	add.s64 	%rd59, %rd3, %rd57;
	ld.global.f32 	%f44, [%rd59];
	mul.wide.u32 	%rd60, %r59, 4;
	add.s64 	%rd61, %rd1, %rd60;
	ld.global.f32 	%f45, [%rd61];
	fma.rn.f32 	%f46, %f44, %f45, %f43;
	add.s32 	%r60, %r58, %r41;
	mul.wide.u32 	%rd62, %r60, 4;
	add.s64 	%rd63, %rd2, %rd62;
	ld.global.u32 	%r61, [%rd63];
	add.s64 	%rd64, %rd3, %rd62;
	ld.global.f32 	%f47, [%rd64];
	mul.wide.u32 	%rd65, %r61, 4;
	add.s64 	%rd66, %rd1, %rd65;
	ld.global.f32 	%f48, [%rd66];
	fma.rn.f32 	%f49, %f47, %f48, %f46;
	add.s32 	%r62, %r60, %r41;
	mul.wide.u32 	%rd67, %r62, 4;
	add.s64 	%rd68, %rd2, %rd67;
	ld.global.u32 	%r63, [%rd68];
	add.s64 	%rd69, %rd3, %rd67;
	ld.global.f32 	%f50, [%rd69];
	mul.wide.u32 	%rd70, %r63, 4;
	add.s64 	%rd71, %rd1, %rd70;
	ld.global.f32 	%f51, [%rd71];
	fma.rn.f32 	%f67, %f50, %f51, %f49;
	add.s32 	%r81, %r81, 4;
$L__BB2_8:
	setp.eq.s32 	%p7, %r36, 0;
	@%p7 bra 	$L__BB2_13;
	setp.eq.s32 	%p8, %r36, 1;
	@%p8 bra 	$L__BB2_11;
	mad.lo.s32 	%r64, %r81, %r41, %r4;
	mul.wide.u32 	%rd72, %r64, 4;
	add.s64 	%rd73, %rd2, %rd72;
	ld.global.u32 	%r65, [%rd73];
	add.s64 	%rd74, %rd3, %rd72;
	ld.global.f32 	%f53, [%rd74];
	mul.wide.u32 	%rd75, %r65, 4;
	add.s64 	%rd76, %rd1, %rd75;
	ld.global.f32 	%f54, [%rd76];
	fma.rn.f32 	%f55, %f53, %f54, %f67;
	add.s32 	%r66, %r64, %r41;
	mul.wide.u32 	%rd77, %r66, 4;
	add.s64 	%rd78, %rd2, %rd77;
	ld.global.u32 	%r67, [%rd78];
	add.s64 	%rd79, %rd3, %rd77;
	ld.global.f32 	%f56, [%rd79];
	mul.wide.u32 	%rd80, %r67, 4;
	add.s64 	%rd81, %rd1, %rd80;
	ld.global.f32 	%f57, [%rd81];
	fma.rn.f32 	%f67, %f56, %f57, %f55;
	add.s32 	%r81, %r81, 2;
$L__BB2_11:
	and.b32  	%r68, %r5, 1;
	setp.eq.b32 	%p9, %r68, 1;
	not.pred 	%p10, %p9;
	@%p10 bra 	$L__BB2_13;
	mad.lo.s32 	%r69, %r81, %r41, %r4;
	mul.wide.u32 	%rd82, %r69, 4;
	add.s64 	%rd83, %rd2, %rd82;
	ld.global.u32 	%r70, [%rd83];
	add.s64 	%rd84, %rd3, %rd82;
	ld.global.f32 	%f58, [%rd84];
	mul.wide.u32 	%rd85, %r70, 4;
	add.s64 	%rd86, %rd1, %rd85;
	ld.global.f32 	%f59, [%rd86];
	fma.rn.f32 	%f67, %f58, %f59, %f67;
$L__BB2_13:
	cvta.to.global.u64 	%rd87, %rd7;
	add.s64 	%rd89, %rd87, %rd10;
	st.global.f32 	[%rd89], %f67;
$L__BB2_14:
	ret;

}


// ===== COMPILED SASS (sm_100) =====

	.target	sm_100

	.elftype	@"ET_EXEC"


//--------------------- .note.nv.tkinfo           --------------------------
	.section	.note.nv.tkinfo,"",@"SHT_NOTE"
	.sectionflags	@"SHF_NOTE_NV_TKINFO"
	.tkinfo
        /*0018*/ 	.word	0x00000002
        /*0030*/ 	.string	""
        /*0030*/ 	.string	"ptxas"
        /*0030*/ 	.string	"Cuda compilation tools, release 13.0, V13.0.88"
        /*0030*/ 	.string	"Build cuda_13.0.r13.0/compiler.36424714_0"
        /*0030*/ 	.string	"-arch sm_100 -m 64 "



//--------------------- .note.nv.cuinfo           --------------------------
	.section	.note.nv.cuinfo,"",@"SHT_NOTE"
	.sectionflags	@"SHF_NOTE_NV_CUINFO"
        /*0018*/ 	.short	0x0002
        /*001a*/ 	.short	0x0064
        /*001c*/ 	.short	0x0082
	.zero		2


//--------------------- .nv.info                  --------------------------
	.section	.nv.info,"",@"SHT_CUDA_INFO"
	.align	4


	//----- nvinfo : EIATTR_REGCOUNT
	.align		4
        /*0000*/ 	.byte	0x04, 0x2f
        /*0002*/ 	.short	(.L_1 - .L_0)
	.align		4
.L_0:
        /*0004*/ 	.word	index@(_Z15spmv_coo_kernel9COOMatrixPfS0_)
        /*0008*/ 	.word	0x0000000e


	//----- nvinfo : EIATTR_FRAME_SIZE
	.align		4
.L_1:
        /*000c*/ 	.byte	0x04, 0x11
        /*000e*/ 	.short	(.L_3 - .L_2)
	.align		4
.L_2:
        /*0010*/ 	.word	index@(_Z15spmv_coo_kernel9COOMatrixPfS0_)
        /*0014*/ 	.word	0x00000000


	//----- nvinfo : EIATTR_REGCOUNT
	.align		4
.L_3:
        /*0018*/ 	.byte	0x04, 0x2f
        /*001a*/ 	.short	(.L_5 - .L_4)
	.align		4
.L_4:
        /*001c*/ 	.word	index@(_Z15spmv_csr_kernel9CSRMatrixPfS0_)
        /*0020*/ 	.word	0x00000020


	//----- nvinfo : EIATTR_FRAME_SIZE
	.align		4
.L_5:
        /*0024*/ 	.byte	0x04, 0x11
        /*0026*/ 	.short	(.L_7 - .L_6)
	.align		4
.L_6:
        /*0028*/ 	.word	index@(_Z15spmv_csr_kernel9CSRMatrixPfS0_)
        /*002c*/ 	.word	0x00000000


	//----- nvinfo : EIATTR_REGCOUNT
	.align		4
.L_7:
        /*0030*/ 	.byte	0x04, 0x2f
        /*0032*/ 	.short	(.L_9 - .L_8)
	.align		4
.L_8:
        /*0034*/ 	.word	index@(_Z15spmv_ell_kernel9ELLMatrixPfS0_)
        /*0038*/ 	.word	0x00000020


	//----- nvinfo : EIATTR_FRAME_SIZE
	.align		4
.L_9:
        /*003c*/ 	.byte	0x04, 0x11
        /*003e*/ 	.short	(.L_11 - .L_10)
	.align		4
.L_10:
        /*0040*/ 	.word	index@(_Z15spmv_ell_kernel9ELLMatrixPfS0_)
        /*0044*/ 	.word	0x00000000


	//----- nvinfo : EIATTR_MIN_STACK_SIZE
	.align		4
.L_11:
        /*0048*/ 	.byte	0x04, 0x12
        /*004a*/ 	.short	(.L_13 - .L_12)
	.align		4
.L_12:
        /*004c*/ 	.word	index@(_Z15spmv_ell_kernel9ELLMatrixPfS0_)
        /*0050*/ 	.word	0x00000000


	//----- nvinfo : EIATTR_MIN_STACK_SIZE
	.align		4
.L_13:
        /*0054*/ 	.byte	0x04, 0x12
        /*0056*/ 	.short	(.L_15 - .L_14)
	.align		4
.L_14:
        /*0058*/ 	.word	index@(_Z15spmv_csr_kernel9CSRMatrixPfS0_)
        /*005c*/ 	.word	0x00000000


	//----- nvinfo : EIATTR_MIN_STACK_SIZE
	.align		4
.L_15:
        /*0060*/ 	.byte	0x04, 0x12
        /*0062*/ 	.short	(.L_17 - .L_16)
	.align		4
.L_16:
        /*0064*/ 	.word	index@(_Z15spmv_coo_kernel9COOMatrixPfS0_)
        /*0068*/ 	.word	0x00000000
.L_17:


//--------------------- .nv.compat                --------------------------
	.section	.nv.compat,"",@"SHT_CUDA_COMPAT_INFO"
	.align	4
        /*0000*/ 	.byte	0x02, 0x09, 0x00, 0x00, 0x02, 0x02, 0x01, 0x00, 0x02, 0x05, 0x05, 0x00, 0x03, 0x07, 0x01, 0x01
        /*0010*/ 	.byte	0x02, 0x03, 0x00, 0x00, 0x02, 0x06, 0x01, 0x00, 0x04, 0x0b, 0x08, 0x00, 0x09, 0x00, 0x00, 0x00
        /*0020*/ 	.byte	0x00, 0x00, 0x00, 0x00


//--------------------- .nv.info._Z15spmv_ell_kernel9ELLMatrixPfS0_ --------------------------
	.section	.nv.info._Z15spmv_ell_kernel9ELLMatrixPfS0_,"",@"SHT_CUDA_INFO"
	.sectionflags	@""
	.align	4


	//----- nvinfo : EIATTR_CUDA_API_VERSION
	.align		4
        /*0000*/ 	.byte	0x04, 0x37
        /*0002*/ 	.short	(.L_19 - .L_18)
.L_18:
        /*0004*/ 	.word	0x00000082


	//----- nvinfo : EIATTR_KPARAM_INFO
	.align		4
.L_19:
        /*0008*/ 	.byte	0x04, 0x17
        /*000a*/ 	.short	(.L_21 - .L_20)
.L_20:
        /*000c*/ 	.word	0x00000000
        /*0010*/ 	.short	0x0002
        /*0012*/ 	.short	0x0028
        /*0014*/ 	.byte	0x00, 0xf5, 0x21, 0x00


	//----- nvinfo : EIATTR_KPARAM_INFO
	.align		4
.L_21:
        /*0018*/ 	.byte	0x04, 0x17
        /*001a*/ 	.short	(.L_23 - .L_22)
.L_22:
        /*001c*/ 	.word	0x00000000
        /*0020*/ 	.short	0x0001
        /*0022*/ 	.short	0x0020
        /*0024*/ 	.byte	0x00, 0xf5, 0x21, 0x00


	//----- nvinfo : EIATTR_KPARAM_INFO
	.align		4
.L_23:
        /*0028*/ 	.byte	0x04, 0x17
        /*002a*/ 	.short	(.L_25 - .L_24)
.L_24:
        /*002c*/ 	.word	0x00000000
        /*0030*/ 	.short	0x0000
        /*0032*/ 	.short	0x0000
        /*0034*/ 	.byte	0x00, 0xf0, 0x81, 0x00


	//----- nvinfo : EIATTR_SPARSE_MMA_MASK
	.align		4
.L_25:
        /*0038*/ 	.byte	0x03, 0x50
        /*003a*/ 	.short	0x0000


	//----- nvinfo : EIATTR_MAXREG_COUNT
	.align		4
        /*003c*/ 	.byte	0x03, 0x1b
        /*003e*/ 	.short	0x00ff


	//----- nvinfo : EIATTR_MERCURY_ISA_VERSION
	.align		4
        /*0040*/ 	.byte	0x03, 0x5f
        /*0042*/ 	.short	0x0101


	//----- nvinfo : EIATTR_VRC_CTA_INIT_COUNT
	.align		4
        /*0044*/ 	.byte	0x02, 0x4a
	.zero		1
	.zero		1


	//----- nvinfo : EIATTR_EXIT_INSTR_OFFSETS
	.align		4
        /*0048*/ 	.byte	0x04, 0x1c
        /*004a*/ 	.short	(.L_27 - .L_26)


	//   ....[0]....
.L_26:
        /*004c*/ 	.word	0x00000080


	//   ....[1]....
        /*0050*/ 	.word	0x00000bc0


	//----- nvinfo : EIATTR_CRS_STACK_SIZE
	.align		4
.L_27:
        /*0054*/ 	.byte	0x04, 0x1e
        /*0056*/ 	.short	(.L_29 - .L_28)
.L_28:
        /*0058*/ 	.word	0x00000000


	//----- nvinfo : EIATTR_CBANK_PARAM_SIZE
	.align		4
.L_29:
        /*005c*/ 	.byte	0x03, 0x19
        /*005e*/ 	.short	0x0030


	//----- nvinfo : EIATTR_PARAM_CBANK
	.align		4
        /*0060*/ 	.byte	0x04, 0x0a
        /*0062*/ 	.short	(.L_31 - .L_30)
	.align		4
.L_30:
        /*0064*/ 	.word	index@(.nv.constant0._Z15spmv_ell_kernel9ELLMatrixPfS0_)
        /*0068*/ 	.short	0x0380
        /*006a*/ 	.short	0x0030


	//----- nvinfo : EIATTR_SW_WAR
	.align		4
.L_31:
        /*006c*/ 	.byte	0x04, 0x36
        /*006e*/ 	.short	(.L_33 - .L_32)
.L_32:
        /*0070*/ 	.word	0x00000008
.L_33:


//--------------------- .nv.info._Z15spmv_csr_kernel9CSRMatrixPfS0_ --------------------------
	.section	.nv.info._Z15spmv_csr_kernel9CSRMatrixPfS0_,"",@"SHT_CUDA_INFO"
	.sectionflags	@""
	.align	4


	//----- nvinfo : EIATTR_CUDA_API_VERSION
	.align		4
        /*0000*/ 	.byte	0x04, 0x37
        /*0002*/ 	.short	(.L_35 - .L_34)
.L_34:
        /*0004*/ 	.word	0x00000082


	//----- nvinfo : EIATTR_KPARAM_INFO
	.align		4
.L_35:
        /*0008*/ 	.byte	0x04, 0x17
        /*000a*/ 	.short	(.L_37 - .L_36)
.L_36:
        /*000c*/ 	.word	0x00000000
        /*0010*/ 	.short	0x0002
        /*0012*/ 	.short	0x0030
        /*0014*/ 	.byte	0x00, 0xf5, 0x21, 0x00


	//----- nvinfo : EIATTR_KPARAM_INFO
	.align		4
.L_37:
        /*0018*/ 	.byte	0x04, 0x17
        /*001a*/ 	.short	(.L_39 - .L_38)
.L_38:
        /*001c*/ 	.word	0x00000000
        /*0020*/ 	.short	0x0001
        /*0022*/ 	.short	0x0028
        /*0024*/ 	.byte	0x00, 0xf5, 0x21, 0x00


	//----- nvinfo : EIATTR_KPARAM_INFO
	.align		4
.L_39:
        /*0028*/ 	.byte	0x04, 0x17
        /*002a*/ 	.short	(.L_41 - .L_40)
.L_40:
        /*002c*/ 	.word	0x00000000
        /*0030*/ 	.short	0x0000
        /*0032*/ 	.short	0x0000
        /*0034*/ 	.byte	0x00, 0xf0, 0xa1, 0x00


	//----- nvinfo : EIATTR_SPARSE_MMA_MASK
	.align		4
.L_41:
        /*0038*/ 	.byte	0x03, 0x50
        /*003a*/ 	.short	0x0000


	//----- nvinfo : EIATTR_MAXREG_COUNT
	.align		4
        /*003c*/ 	.byte	0x03, 0x1b
        /*003e*/ 	.short	0x00ff


	//----- nvinfo : EIATTR_MERCURY_ISA_VERSION
	.align		4
        /*0040*/ 	.byte	0x03, 0x5f
        /*0042*/ 	.short	0x0101


	//----- nvinfo : EIATTR_VRC_CTA_INIT_COUNT
	.align		4
        /*0044*/ 	.byte	0x02, 0x4a
	.zero		1
	.zero		1


	//----- nvinfo : EIATTR_EXIT_INSTR_OFFSETS
	.align		4
        /*0048*/ 	.byte	0x04, 0x1c
        /*004a*/ 	.short	(.L_43 - .L_42)


	//   ....[0]....
.L_42:
        /*004c*/ 	.word	0x00000070


	//   ....[1]....
        /*0050*/ 	.word	0x00000f80


	//----- nvinfo : EIATTR_CRS_STACK_SIZE
	.align		4
.L_43:
        /*0054*/ 	.byte	0x04, 0x1e
        /*0056*/ 	.short	(.L_45 - .L_44)
.L_44:
        /*0058*/ 	.word	0x00000000


	//----- nvinfo : EIATTR_CBANK_PARAM_SIZE
	.align		4
.L_45:
        /*005c*/ 	.byte	0x03, 0x19
        /*005e*/ 	.short	0x0038


	//----- nvinfo : EIATTR_PARAM_CBANK
	.align		4
        /*0060*/ 	.byte	0x04, 0x0a
        /*0062*/ 	.short	(.L_47 - .L_46)
	.align		4
.L_46:
        /*0064*/ 	.word	index@(.nv.constant0._Z15spmv_csr_kernel9CSRMatrixPfS0_)
        /*0068*/ 	.short	0x0380
        /*006a*/ 	.short	0x0038


	//----- nvinfo : EIATTR_SW_WAR
	.align		4
.L_47:
        /*006c*/ 	.byte	0x04, 0x36
        /*006e*/ 	.short	(.L_49 - .L_48)
.L_48:
        /*0070*/ 	.word	0x00000008
.L_49:


//--------------------- .nv.info._Z15spmv_coo_kernel9COOMatrixPfS0_ --------------------------
	.section	.nv.info._Z15spmv_coo_kernel9COOMatrixPfS0_,"",@"SHT_CUDA_INFO"
	.sectionflags	@""
	.align	4


	//----- nvinfo : EIATTR_CUDA_API_VERSION
	.align		4
        /*0000*/ 	.byte	0x04, 0x37
        /*0002*/ 	.short	(.L_51 - .L_50)
.L_50:
        /*0004*/ 	.word	0x00000082


	//----- nvinfo : EIATTR_KPARAM_INFO
	.align		4
.L_51:
        /*0008*/ 	.byte	0x04, 0x17
        /*000a*/ 	.short	(.L_53 - .L_52)
.L_52:
        /*000c*/ 	.word	0x00000000
        /*0010*/ 	.short	0x0002
        /*0012*/ 	.short	0x0030
        /*0014*/ 	.byte	0x00, 0xf5, 0x21, 0x00


	//----- nvinfo : EIATTR_KPARAM_INFO
	.align		4
.L_53:
        /*0018*/ 	.byte	0x04, 0x17
        /*001a*/ 	.short	(.L_55 - .L_54)
.L_54:
        /*001c*/ 	.word	0x00000000
        /*0020*/ 	.short	0x0001
        /*0022*/ 	.short	0x0028
        /*0024*/ 	.byte	0x00, 0xf5, 0x21, 0x00


	//----- nvinfo : EIATTR_KPARAM_INFO
	.align		4
.L_55:
        /*0028*/ 	.byte	0x04, 0x17
        /*002a*/ 	.short	(.L_57 - .L_56)
.L_56:
        /*002c*/ 	.word	0x00000000
        /*0030*/ 	.short	0x0000
        /*0032*/ 	.short	0x0000
        /*0034*/ 	.byte	0x00, 0xf0, 0xa1, 0x00


	//----- nvinfo : EIATTR_SPARSE_MMA_MASK
	.align		4
.L_57:
        /*0038*/ 	.byte	0x03, 0x50
        /*003a*/ 	.short	0x0000


	//----- nvinfo : EIATTR_MAXREG_COUNT
	.align		4
        /*003c*/ 	.byte	0x03, 0x1b
        /*003e*/ 	.short	0x00ff


	//----- nvinfo : EIATTR_MERCURY_ISA_VERSION
	.align		4
        /*0040*/ 	.byte	0x03, 0x5f
        /*0042*/ 	.short	0x0101


	//----- nvinfo : EIATTR_VRC_CTA_INIT_COUNT
	.align		4
        /*0044*/ 	.byte	0x02, 0x4a
	.zero		1
	.zero		1


	//----- nvinfo : EIATTR_EXIT_INSTR_OFFSETS
	.align		4
        /*0048*/ 	.byte	0x04, 0x1c
        /*004a*/ 	.short	(.L_59 - .L_58)


	//   ....[0]....
.L_58:
        /*004c*/ 	.word	0x00000070


	//   ....[1]....
        /*0050*/ 	.word	0x00000190


	//----- nvinfo : EIATTR_CBANK_PARAM_SIZE
	.align		4
.L_59:
        /*0054*/ 	.byte	0x03, 0x19
        /*0056*/ 	.short	0x0038


	//----- nvinfo : EIATTR_PARAM_CBANK
	.align		4
        /*0058*/ 	.byte	0x04, 0x0a
        /*005a*/ 	.short	(.L_61 - .L_60)
	.align		4
.L_60:
        /*005c*/ 	.word	index@(.nv.constant0._Z15spmv_coo_kernel9COOMatrixPfS0_)
        /*0060*/ 	.short	0x0380
        /*0062*/ 	.short	0x0038


	//----- nvinfo : EIATTR_SW_WAR
	.align		4
.L_61:
        /*0064*/ 	.byte	0x04, 0x36
        /*0066*/ 	.short	(.L_63 - .L_62)
.L_62:
        /*0068*/ 	.word	0x00000008
.L_63:


//--------------------- .nv.callgraph             --------------------------
	.section	.nv.callgraph,"",@"SHT_CUDA_CALLGRAPH"
	.align	4
	.sectionentsize	8
	.align		4
        /*0000*/ 	.word	0x00000000
	.align		4
        /*0004*/ 	.word	0xffffffff
	.align		4
        /*0008*/ 	.word	0x00000000
	.align		4
        /*000c*/ 	.word	0xfffffffe
	.align		4
        /*0010*/ 	.word	0x00000000
	.align		4
        /*0014*/ 	.word	0xfffffffd
	.align		4
        /*0018*/ 	.word	0x00000000
	.align		4
        /*001c*/ 	.word	0xfffffffc


//--------------------- .text._Z15spmv_ell_kernel9ELLMatrixPfS0_ --------------------------
	.section	.text._Z15spmv_ell_kernel9ELLMatrixPfS0_,"ax",@progbits
	.align	128
        .global         _Z15spmv_ell_kernel9ELLMatrixPfS0_
        .type           _Z15spmv_ell_kernel9ELLMatrixPfS0_,@function
        .size           _Z15spmv_ell_kernel9ELLMatrixPfS0_,(.L_x_20 - _Z15spmv_ell_kernel9ELLMatrixPfS0_)
        .other          _Z15spmv_ell_kernel9ELLMatrixPfS0_,@"STO_CUDA_ENTRY STV_DEFAULT"
_Z15spmv_ell_kernel9ELLMatrixPfS0_:
.text._Z15spmv_ell_kernel9ELLMatrixPfS0_:
[----:B------:R-:W-:Y:S01]  /*0000*/  LDC R1, c[0x0][0x37c] ;  /* 0x0000df00ff017b82 */ /* 0x000fe20000000800 */
[----:B------:R-:W0:Y:S07]  /*0010*/  S2R R7, SR_TID.X ;  /* 0x0000000000077919 */ /* 0x000e2e0000002100 */
[----:B------:R-:W1:Y:S01]  /*0020*/  S2UR UR4, SR_CTAID.X ;  /* 0x00000000000479c3 */ /* 0x000e620000002500 */
[----:B------:R-:W1:Y:S07]  /*0030*/  LDCU UR5, c[0x0][0x360] ;  /* 0x00006c00ff0577ac */ /* 0x000e6e0008000800 */
[----:B------:R-:W2:Y:S01]  /*0040*/  LDC R0, c[0x0][0x380] ;  /* 0x0000e000ff007b82 */ /* 0x000ea20000000800 */
[----:B-1----:R-:W-:-:S06]  /*0050*/  UIMAD UR4, UR4, UR5, URZ ;  /* 0x00000005040472a4 */ /* 0x002fcc000f8e02ff */
[----:B0-----:R-:W-:-:S04]  /*0060*/  IADD3 R3, PT, PT, R7, UR4, RZ ;  /* 0x0000000407037c10 */ /* 0x001fc8000fffe0ff */
[----:B--2---:R-:W-:-:S13]  /*0070*/  ISETP.GE.U32.AND P0, PT, R3, R0, PT ;  /* 0x000000000300720c */ /* 0x004fda0003f06070 */
[----:B------:R-:W-:Y:S05]  /*0080*/  @P0 EXIT ;  /* 0x000000000000094d */ /* 0x000fea0003800000 */
[----:B------:R-:W0:Y:S01]  /*0090*/  LDC.64 R4, c[0x0][0x390] ;  /* 0x0000e400ff047b82 */ /* 0x000e220000000a00 */
[----:B------:R-:W1:Y:S01]  /*00a0*/  LDCU.64 UR6, c[0x0][0x358] ;  /* 0x00006b00ff0677ac */ /* 0x000e620008000a00 */
[----:B0-----:R-:W-:-:S05]  /*00b0*/  IMAD.WIDE.U32 R4, R3, 0x4, R4 ;  /* 0x0000000403047825 */ /* 0x001fca00078e0004 */
[----:B-1----:R-:W2:Y:S01]  /*00c0*/  LDG.E R2, desc[UR6][R4.64] ;  /* 0x0000000604027981 */ /* 0x002ea2000c1e1900 */
[----:B------:R-:W-:Y:S01]  /*00d0*/  BSSY.RECONVERGENT B0, `(.L_x_0) ;  /* 0x00000ab000007945 */ /* 0x000fe20003800200 */
[----:B------:R-:W-:Y:S01]  /*00e0*/  HFMA2 R10, -RZ, RZ, 0, 0 ;  /* 0x00000000ff0a7431 */ /* 0x000fe200000001ff */
[----:B--2---:R-:W-:-:S13]  /*00f0*/  ISETP.NE.AND P0, PT, R2, RZ, PT ;  /* 0x000000ff0200720c */ /* 0x004fda0003f05270 */
[----:B------:R-:W-:Y:S05]  /*0100*/  @!P0 BRA `(.L_x_1) ;  /* 0x00000008009c8947 */ /* 0x000fea0003800000 */
[C---:B------:R-:W-:Y:S01]  /*0110*/  ISETP.GE.U32.AND P1, PT, R2.reuse, 0x8, PT ;  /* 0x000000080200780c */ /* 0x040fe20003f26070 */
[----:B------:R-:W-:Y:S01]  /*0120*/  BSSY.RECONVERGENT B1, `(.L_x_2) ;  /* 0x0000057000017945 */ /* 0x000fe20003800200 */
[----:B------:R-:W-:Y:S02]  /*0130*/  LOP3.LUT R4, R2, 0x7, RZ, 0xc0, !PT ;  /* 0x0000000702047812 */ /* 0x000fe400078ec0ff */
[----:B------:R-:W-:Y:S02]  /*0140*/  MOV R10, RZ ;  /* 0x000000ff000a7202 */ /* 0x000fe40000000f00 */
[----:B------:R-:W-:Y:S02]  /*0150*/  ISETP.NE.AND P0, PT, R4, RZ, PT ;  /* 0x000000ff0400720c */ /* 0x000fe40003f05270 */
[----:B------:R-:W-:-:S05]  /*0160*/  MOV R6, RZ ;  /* 0x000000ff00067202 */ /* 0x000fca0000000f00 */
[----:B------:R-:W-:Y:S06]  /*0170*/  @!P1 BRA `(.L_x_3) ;  /* 0x0000000400449947 */ /* 0x000fec0003800000 */
[----:B------:R-:W-:Y:S01]  /*0180*/  LOP3.LUT R6, R2, 0xfffffff8, RZ, 0xc0, !PT ;  /* 0xfffffff802067812 */ /* 0x000fe200078ec0ff */
[C---:B------:R-:W-:Y:S01]  /*0190*/  IMAD R9, R0.reuse, 0x3, R3 ;  /* 0x0000000300097824 */ /* 0x040fe200078e0203 */
[C---:B------:R-:W-:Y:S01]  /*01a0*/  IADD3 R7, PT, PT, R0.reuse, UR4, R7 ;  /* 0x0000000400077c10 */ /* 0x040fe2000fffe007 */
[C-C-:B------:R-:W-:Y:S01]  /*01b0*/  IMAD R13, R0.reuse, 0x5, R3.reuse ;  /* 0x00000005000d7824 */ /* 0x140fe200078e0203 */
[CC--:B------:R-:W-:Y:S01]  /*01c0*/  LEA R5, R0.reuse, R3.reuse, 0x1 ;  /* 0x0000000300057211 */ /* 0x0c0fe200078e08ff */
[C-C-:B------:R-:W-:Y:S01]  /*01d0*/  IMAD R25, R0.reuse, 0x6, R3.reuse ;  /* 0x0000000600197824 */ /* 0x140fe200078e0203 */
[CC--:B------:R-:W-:Y:S01]  /*01e0*/  LEA R11, R0.reuse, R3.reuse, 0x2 ;  /* 0x00000003000b7211 */ /* 0x0c0fe200078e10ff */
[----:B------:R-:W-:Y:S01]  /*01f0*/  IMAD R27, R0, 0x7, R3 ;  /* 0x00000007001b7824 */ /* 0x000fe200078e0203 */
[----:B------:R-:W-:Y:S02]  /*0200*/  MOV R10, RZ ;  /* 0x000000ff000a7202 */ /* 0x000fe40000000f00 */
[----:B------:R-:W-:-:S02]  /*0210*/  MOV R29, R3 ;  /* 0x00000003001d7202 */ /* 0x000fc40000000f00 */
[----:B------:R-:W-:-:S07]  /*0220*/  IADD3 R8, PT, PT, -R6, RZ, RZ ;  /* 0x000000ff06087210 */ /* 0x000fce0007ffe1ff */
.L_x_4:
[----:B------:R-:W0:Y:S08]  /*0230*/  LDC.64 R14, c[0x0][0x388] ;  /* 0x0000e200ff0e7b82 */ /* 0x000e300000000a00 */
[----:B------:R-:W1:Y:S01]  /*0240*/  LDC.64 R18, c[0x0][0x3a0] ;  /* 0x0000e800ff127b82 */ /* 0x000e620000000a00 */
[----:B0-----:R-:W-:-:S05]  /*0250*/  IMAD.WIDE.U32 R16, R29, 0x4, R14 ;  /* 0x000000041d107825 */ /* 0x001fca00078e000e */
[----:B------:R0:W1:Y:S02]  /*0260*/  LDG.E R23, desc[UR6][R16.64] ;  /* 0x0000000610177981 */ /* 0x000064000c1e1900 */
[----:B0-----:R-:W0:Y:S02]  /*0270*/  LDC.64 R16, c[0x0][0x398] ;  /* 0x0000e600ff107b82 */ /* 0x001e240000000a00 */
[----:B0-----:R-:W-:-:S06]  /*0280*/  IMAD.WIDE.U32 R20, R29, 0x4, R16 ;  /* 0x000000041d147825 */ /* 0x001fcc00078e0010 */
[----:B------:R-:W2:Y:S01]  /*0290*/  LDG.E R21, desc[UR6][R20.64] ;  /* 0x0000000614157981 */ /* 0x000ea2000c1e1900 */
[----:B-1----:R-:W-:-:S05]  /*02a0*/  IMAD.WIDE.U32 R22, R23, 0x4, R18 ;  /* 0x0000000417167825 */ /* 0x002fca00078e0012 */
[----:B------:R0:W2:Y:S02]  /*02b0*/  LDG.E R12, desc[UR6][R22.64] ;  /* 0x00000006160c7981 */ /* 0x0000a4000c1e1900 */
[----:B0-----:R-:W-:-:S05]  /*02c0*/  IMAD.WIDE.U32 R22, R7, 0x4, R14 ;  /* 0x0000000407167825 */ /* 0x001fca00078e000e */
[----:B------:R-:W3:Y:S01]  /*02d0*/  LDG.E R24, desc[UR6][R22.64] ;  /* 0x0000000616187981 */ /* 0x000ee2000c1e1900 */
[----:B--2---:R-:W-:Y:S01]  /*02e0*/  FFMA R10, R21, R12, R10 ;  /* 0x0000000c150a7223 */ /* 0x004fe2000000000a */
[----:B------:R-:W-:-:S05]  /*02f0*/  IMAD.WIDE.U32 R20, R7, 0x4, R16 ;  /* 0x0000000407147825 */ /* 0x000fca00078e0010 */
[----:B------:R0:W2:Y:S02]  /*0300*/  LDG.E R12, desc[UR6][R20.64] ;  /* 0x00000006140c7981 */ /* 0x0000a4000c1e1900 */
[----:B0-----:R-:W-:-:S04]  /*0310*/  IMAD.WIDE.U32 R20, R5, 0x4, R14 ;  /* 0x0000000405147825 */ /* 0x001fc800078e000e */
[----:B---3--:R-:W-:Y:S01]  /*0320*/  IMAD.WIDE.U32 R22, R24, 0x4, R18 ;  /* 0x0000000418167825 */ /* 0x008fe200078e0012 */
[----:B------:R0:W3:Y:S04]  /*0330*/  LDG.E R26, desc[UR6][R20.64] ;  /* 0x00000006141a7981 */ /* 0x0000e8000c1e1900 */
[----:B------:R3:W2:Y:S01]  /*0340*/  LDG.E R24, desc[UR6][R22.64] ;  /* 0x0000000616187981 */ /* 0x0006a2000c1e1900 */
[----:B0-----:R-:W-:-:S04]  /*0350*/  IMAD.WIDE.U32 R20, R5, 0x4, R16 ;  /* 0x0000000405147825 */ /* 0x001fc800078e0010 */
[----:B---3--:R-:W-:-:S04]  /*0360*/  IMAD.WIDE.U32 R22, R26, 0x4, R18 ;  /* 0x000000041a167825 */ /* 0x008fc800078e0012 */
[----:B--2---:R-:W-:Y:S02]  /*0370*/  FFMA R10, R12, R24, R10 ;  /* 0x000000180c0a7223 */ /* 0x004fe4000000000a */
[----:B------:R0:W2:Y:S04]  /*0380*/  LDG.E R24, desc[UR6][R22.64] ;  /* 0x0000000616187981 */ /* 0x0000a8000c1e1900 */
[----:B------:R1:W2:Y:S01]  /*0390*/  LDG.E R12, desc[UR6][R20.64] ;  /* 0x00000006140c7981 */ /* 0x0002a2000c1e1900 */
[----:B0-----:R-:W-:-:S05]  /*03a0*/  IMAD.WIDE.U32 R22, R9, 0x4, R14 ;  /* 0x0000000409167825 */ /* 0x001fca00078e000e */
[----:B------:R-:W3:Y:S01]  /*03b0*/  LDG.E R26, desc[UR6][R22.64] ;  /* 0x00000006161a7981 */ /* 0x000ee2000c1e1900 */
[----:B-1----:R-:W-:-:S04]  /*03c0*/  IMAD.WIDE.U32 R20, R9, 0x4, R16 ;  /* 0x0000000409147825 */ /* 0x002fc800078e0010 */
[----:B--2---:R-:W-:Y:S02]  /*03d0*/  FFMA R10, R12, R24, R10 ;  /* 0x000000180c0a7223 */ /* 0x004fe4000000000a */
[----:B------:R0:W2:Y:S01]  /*03e0*/  LDG.E R12, desc[UR6][R20.64] ;  /* 0x00000006140c7981 */ /* 0x0000a2000c1e1900 */
[----:B---3--:R-:W-:-:S04]  /*03f0*/  IMAD.WIDE.U32 R22, R26, 0x4, R18 ;  /* 0x000000041a167825 */ /* 0x008fc800078e0012 */
[C---:B0-----:R-:W-:Y:S01]  /*0400*/  IMAD.WIDE.U32 R20, R11.reuse, 0x4, R14 ;  /* 0x000000040b147825 */ /* 0x041fe200078e000e */
[----:B------:R0:W2:Y:S04]  /*0410*/  LDG.E R24, desc[UR6][R22.64] ;  /* 0x0000000616187981 */ /* 0x0000a8000c1e1900 */
[----:B------:R-:W3:Y:S01]  /*0420*/  LDG.E R26, desc[UR6][R20.64] ;  /* 0x00000006141a7981 */ /* 0x000ee2000c1e1900 */
[----:B0-----:R-:W-:-:S04]  /*0430*/  IMAD.WIDE.U32 R22, R11, 0x4, R16 ;  /* 0x000000040b167825 */ /* 0x001fc800078e0010 */
[----:B--2---:R-:W-:Y:S02]  /*0440*/  FFMA R10, R12, R24, R10 ;  /* 0x000000180c0a7223 */ /* 0x004fe4000000000a */
[----:B------:R0:W2:Y:S01]  /*0450*/  LDG.E R12, desc[UR6][R22.64] ;  /* 0x00000006160c7981 */ /* 0x0000a2000c1e1900 */
[----:B---3--:R-:W-:-:S05]  /*0460*/  IMAD.WIDE.U32 R20, R26, 0x4, R18 ;  /* 0x000000041a147825 */ /* 0x008fca00078e0012 */
[----:B------:R1:W2:Y:S01]  /*0470*/  LDG.E R24, desc[UR6][R20.64] ;  /* 0x0000000614187981 */ /* 0x0002a2000c1e1900 */
[----:B0-----:R-:W-:-:S06]  /*0480*/  IMAD.WIDE.U32 R22, R13, 0x4, R14 ;  /* 0x000000040d167825 */ /* 0x001fcc00078e000e */
[----:B------:R-:W3:Y:S01]  /*0490*/  LDG.E R23, desc[UR6][R22.64] ;  /* 0x0000000616177981 */ /* 0x000ee2000c1e1900 */
[----:B-1----:R-:W-:-:S04]  /*04a0*/  IMAD.WIDE.U32 R20, R25, 0x4, R14 ;  /* 0x0000000419147825 */ /* 0x002fc800078e000e */
[----:B------:R-:W-:Y:S01]  /*04b0*/  IMAD.WIDE.U32 R14, R27, 0x4, R14 ;  /* 0x000000041b0e7825 */ /* 0x000fe200078e000e */
[----:B------:R-:W4:Y:S04]  /*04c0*/  LDG.E R26, desc[UR6][R20.64] ;  /* 0x00000006141a7981 */ /* 0x000f28000c1e1900 */
[----:B------:R0:W5:Y:S02]  /*04d0*/  LDG.E R28, desc[UR6][R14.64] ;  /* 0x000000060e1c7981 */ /* 0x000164000c1e1900 */
[----:B0-----:R-:W-:-:S04]  /*04e0*/  IMAD.WIDE.U32 R14, R13, 0x4, R16 ;  /* 0x000000040d0e7825 */ /* 0x001fc800078e0010 */
[----:B------:R-:W-:-:S04]  /*04f0*/  IMAD.WIDE.U32 R20, R25, 0x4, R16 ;  /* 0x0000000419147825 */ /* 0x000fc800078e0010 */
[----:B------:R-:W-:-:S06]  /*0500*/  IMAD.WIDE.U32 R16, R27, 0x4, R16 ;  /* 0x000000041b107825 */ /* 0x000fcc00078e0010 */
[----:B------:R-:W5:Y:S01]  /*0510*/  LDG.E R17, desc[UR6][R16.64] ;  /* 0x0000000610117981 */ /* 0x000f62000c1e1900 */
[----:B--2---:R-:W-:-:S03]  /*0520*/  FFMA R10, R12, R24, R10 ;  /* 0x000000180c0a7223 */ /* 0x004fc6000000000a */
[----:B------:R3:W2:Y:S02]  /*0530*/  LDG.E R12, desc[UR6][R14.64] ;  /* 0x000000060e0c7981 */ /* 0x0006a4000c1e1900 */
[----:B---3--:R-:W-:-:S04]  /*0540*/  IMAD.WIDE.U32 R14, R23, 0x4, R18 ;  /* 0x00000004170e7825 */ /* 0x008fc800078e0012 */
[--C-:B----4-:R-:W-:Y:S01]  /*0550*/  IMAD.WIDE.U32 R22, R26, 0x4, R18.reuse ;  /* 0x000000041a167825 */ /* 0x110fe200078e0012 */
[----:B------:R-:W2:Y:S03]  /*0560*/  LDG.E R24, desc[UR6][R14.64] ;  /* 0x000000060e187981 */ /* 0x000ea6000c1e1900 */
[----:B-----5:R-:W-:Y:S01]  /*0570*/  IMAD.WIDE.U32 R18, R28, 0x4, R18 ;  /* 0x000000041c127825 */ /* 0x020fe200078e0012 */
[----:B------:R-:W3:Y:S04]  /*0580*/  LDG.E R26, desc[UR6][R20.64] ;  /* 0x00000006141a7981 */ /* 0x000ee8000c1e1900 */
[----:B------:R-:W3:Y:S04]  /*0590*/  LDG.E R23, desc[UR6][R22.64] ;  /* 0x0000000616177981 */ /* 0x000ee8000c1e1900 */
[----:B------:R-:W4:Y:S01]  /*05a0*/  LDG.E R18, desc[UR6][R18.64] ;  /* 0x0000000612127981 */ /* 0x000f22000c1e1900 */
[----:B------:R-:W-:-:S04]  /*05b0*/  IADD3 R8, PT, PT, R8, 0x8, RZ ;  /* 0x0000000808087810 */ /* 0x000fc80007ffe0ff */
[----:B------:R-:W-:Y:S02]  /*05c0*/  ISETP.NE.AND P1, PT, R8, RZ, PT ;  /* 0x000000ff0800720c */ /* 0x000fe40003f25270 */
[C---:B------:R-:W-:Y:S02]  /*05d0*/  LEA R7, R0.reuse, R7, 0x3 ;  /* 0x0000000700077211 */ /* 0x040fe400078e18ff */
[C---:B------:R-:W-:Y:S02]  /*05e0*/  LEA R5, R0.reuse, R5, 0x3 ;  /* 0x0000000500057211 */ /* 0x040fe400078e18ff */
[C---:B------:R-:W-:Y:S02]  /*05f0*/  LEA R9, R0.reuse, R9, 0x3 ;  /* 0x0000000900097211 */ /* 0x040fe400078e18ff */
[C---:B------:R-:W-:Y:S02]  /*0600*/  LEA R11, R0.reuse, R11, 0x3 ;  /* 0x0000000b000b7211 */ /* 0x040fe400078e18ff */
[----:B------:R-:W-:-:S02]  /*0610*/  LEA R13, R0, R13, 0x3 ;  /* 0x0000000d000d7211 */ /* 0x000fc400078e18ff */
[C---:B------:R-:W-:Y:S02]  /*0620*/  LEA R25, R0.reuse, R25, 0x3 ;  /* 0x0000001900197211 */ /* 0x040fe400078e18ff */
[C---:B------:R-:W-:Y:S02]  /*0630*/  LEA R27, R0.reuse, R27, 0x3 ;  /* 0x0000001b001b7211 */ /* 0x040fe400078e18ff */
[----:B------:R-:W-:Y:S01]  /*0640*/  LEA R29, R0, R29, 0x3 ;  /* 0x0000001d001d7211 */ /* 0x000fe200078e18ff */
[----:B--2---:R-:W-:-:S04]  /*0650*/  FFMA R10, R12, R24, R10 ;  /* 0x000000180c0a7223 */ /* 0x004fc8000000000a */
[----:B---3--:R-:W-:-:S04]  /*0660*/  FFMA R10, R26, R23, R10 ;  /* 0x000000171a0a7223 */ /* 0x008fc8000000000a */
[----:B----4-:R-:W-:Y:S01]  /*0670*/  FFMA R10, R17, R18, R10 ;  /* 0x00000012110a7223 */ /* 0x010fe2000000000a */
[----:B------:R-:W-:Y:S06]  /*0680*/  @P1 BRA `(.L_x_4) ;  /* 0xfffffff800e81947 */ /* 0x000fec000383ffff */
.L_x_3:
[----:B------:R-:W-:Y:S05]  /*0690*/  BSYNC.RECONVERGENT B1 ;  /* 0x0000000000017941 */ /* 0x000fea0003800200 */
.L_x_2:
[----:B------:R-:W-:Y:S05]  /*06a0*/  @!P0 BRA `(.L_x_1) ;  /* 0x0000000400348947 */ /* 0x000fea0003800000 */
[----:B------:R-:W-:Y:S01]  /*06b0*/  ISETP.GE.U32.AND P0, PT, R4, 0x4, PT ;  /* 0x000000040400780c */ /* 0x000fe20003f06070 */
[----:B------:R-:W-:Y:S01]  /*06c0*/  BSSY.RECONVERGENT B1, `(.L_x_5) ;  /* 0x0000028000017945 */ /* 0x000fe20003800200 */
[----:B------:R-:W-:-:S04]  /*06d0*/  LOP3.LUT R24, R2, 0x3, RZ, 0xc0, !PT ;  /* 0x0000000302187812 */ /* 0x000fc800078ec0ff */
[----:B------:R-:W-:-:S07]  /*06e0*/  ISETP.NE.AND P1, PT, R24, RZ, PT ;  /* 0x000000ff1800720c */ /* 0x000fce0003f25270 */
[----:B------:R-:W-:Y:S06]  /*06f0*/  @!P0 BRA `(.L_x_6) ;  /* 0x0000000000908947 */ /* 0x000fec0003800000 */
[----:B------:R-:W0:Y:S01]  /*0700*/  LDC.64 R4, c[0x0][0x388] ;  /* 0x0000e200ff047b82 */ /* 0x000e220000000a00 */
[----:B------:R-:W-:-:S05]  /*0710*/  IMAD R21, R6, R0, R3 ;  /* 0x0000000006157224 */ /* 0x000fca00078e0203 */
[-C--:B------:R-:W-:Y:S02]  /*0720*/  IADD3 R13, PT, PT, R21, R0.reuse, RZ ;  /* 0x00000000150d7210 */ /* 0x080fe40007ffe0ff */
[----:B------:R-:W1:Y:S02]  /*0730*/  LDC.64 R8, c[0x0][0x3a0] ;  /* 0x0000e800ff087b82 */ /* 0x000e640000000a00 */
[----:B------:R-:W-:-:S04]  /*0740*/  IADD3 R19, PT, PT, R13, R0, RZ ;  /* 0x000000000d137210 */ /* 0x000fc80007ffe0ff */
[----:B------:R-:W-:Y:S01]  /*0750*/  IADD3 R7, PT, PT, R19, R0, RZ ;  /* 0x0000000013077210 */ /* 0x000fe20007ffe0ff */
[----:B0-----:R-:W-:-:S04]  /*0760*/  IMAD.WIDE.U32 R14, R21, 0x4, R4 ;  /* 0x00000004150e7825 */ /* 0x001fc800078e0004 */
[--C-:B------:R-:W-:Y:S02]  /*0770*/  IMAD.WIDE.U32 R16, R13, 0x4, R4.reuse ;  /* 0x000000040d107825 */ /* 0x100fe400078e0004 */
[----:B------:R-:W1:Y:S02]  /*0780*/  LDG.E R15, desc[UR6][R14.64] ;  /* 0x000000060e0f7981 */ /* 0x000e64000c1e1900 */
[--C-:B------:R-:W-:Y:S02]  /*0790*/  IMAD.WIDE.U32 R22, R19, 0x4, R4.reuse ;  /* 0x0000000413167825 */ /* 0x100fe400078e0004 */
[----:B------:R-:W2:Y:S02]  /*07a0*/  LDG.E R17, desc[UR6][R16.64] ;  /* 0x0000000610117981 */ /* 0x000ea4000c1e1900 */
[----:B------:R-:W-:Y:S02]  /*07b0*/  IMAD.WIDE.U32 R26, R7, 0x4, R4 ;  /* 0x00000004071a7825 */ /* 0x000fe400078e0004 */
[----:B------:R-:W3:Y:S01]  /*07c0*/  LDG.E R23, desc[UR6][R22.64] ;  /* 0x0000000616177981 */ /* 0x000ee2000c1e1900 */
[----:B------:R-:W0:Y:S03]  /*07d0*/  LDC.64 R4, c[0x0][0x398] ;  /* 0x0000e600ff047b82 */ /* 0x000e260000000a00 */
[----:B------:R-:W4:Y:S01]  /*07e0*/  LDG.E R11, desc[UR6][R26.64] ;  /* 0x000000061a0b7981 */ /* 0x000f22000c1e1900 */
[----:B0-----:R-:W-:-:S04]  /*07f0*/  IMAD.WIDE.U32 R20, R21, 0x4, R4 ;  /* 0x0000000415147825 */ /* 0x001fc800078e0004 */
[--C-:B------:R-:W-:Y:S02]  /*0800*/  IMAD.WIDE.U32 R12, R13, 0x4, R4.reuse ;  /* 0x000000040d0c7825 */ /* 0x100fe400078e0004 */
[----:B------:R-:W5:Y:S02]  /*0810*/  LDG.E R21, desc[UR6][R20.64] ;  /* 0x0000000614157981 */ /* 0x000f64000c1e1900 */
[--C-:B------:R-:W-:Y:S02]  /*0820*/  IMAD.WIDE.U32 R18, R19, 0x4, R4.reuse ;  /* 0x0000000413127825 */ /* 0x100fe400078e0004 */
[----:B------:R-:W5:Y:S02]  /*0830*/  LDG.E R12, desc[UR6][R12.64] ;  /* 0x000000060c0c7981 */ /* 0x000f64000c1e1900 */
[----:B------:R-:W-:Y:S02]  /*0840*/  IMAD.WIDE.U32 R4, R7, 0x4, R4 ;  /* 0x0000000407047825 */ /* 0x000fe400078e0004 */
[----:B------:R-:W5:Y:S04]  /*0850*/  LDG.E R18, desc[UR6][R18.64] ;  /* 0x0000000612127981 */ /* 0x000f68000c1e1900 */
[----:B------:R-:W5:Y:S01]  /*0860*/  LDG.E R4, desc[UR6][R4.64] ;  /* 0x0000000604047981 */ /* 0x000f62000c1e1900 */
[----:B-1----:R-:W-:-:S04]  /*0870*/  IMAD.WIDE.U32 R14, R15, 0x4, R8 ;  /* 0x000000040f0e7825 */ /* 0x002fc800078e0008 */
[--C-:B--2---:R-:W-:Y:S02]  /*0880*/  IMAD.WIDE.U32 R16, R17, 0x4, R8.reuse ;  /* 0x0000000411107825 */ /* 0x104fe400078e0008 */
[----:B------:R-:W5:Y:S02]  /*0890*/  LDG.E R14, desc[UR6][R14.64] ;  /* 0x000000060e0e7981 */ /* 0x000f64000c1e1900 */
[--C-:B---3--:R-:W-:Y:S02]  /*08a0*/  IMAD.WIDE.U32 R22, R23, 0x4, R8.reuse ;  /* 0x0000000417167825 */ /* 0x108fe400078e0008 */
[----:B------:R-:W2:Y:S02]  /*08b0*/  LDG.E R16, desc[UR6][R16.64] ;  /* 0x0000000610107981 */ /* 0x000ea4000c1e1900 */
[----:B----4-:R-:W-:Y:S02]  /*08c0*/  IMAD.WIDE.U32 R8, R11, 0x4, R8 ;  /* 0x000000040b087825 */ /* 0x010fe400078e0008 */
[----:B------:R-:W3:Y:S04]  /*08d0*/  LDG.E R22, desc[UR6][R22.64] ;  /* 0x0000000616167981 */ /* 0x000ee8000c1e1900 */
[----:B------:R-:W4:Y:S01]  /*08e0*/  LDG.E R8, desc[UR6][R8.64] ;  /* 0x0000000608087981 */ /* 0x000f22000c1e1900 */
[----:B------:R-:W-:Y:S01]  /*08f0*/  IADD3 R6, PT, PT, R6, 0x4, RZ ;  /* 0x0000000406067810 */ /* 0x000fe20007ffe0ff */
[----:B-----5:R-:W-:-:S04]  /*0900*/  FFMA R21, R21, R14, R10 ;  /* 0x0000000e15157223 */ /* 0x020fc8000000000a */
[----:B--2---:R-:W-:-:S04]  /*0910*/  FFMA R21, R12, R16, R21 ;  /* 0x000000100c157223 */ /* 0x004fc80000000015 */
[----:B---3--:R-:W-:-:S04]  /*0920*/  FFMA R21, R18, R22, R21 ;  /* 0x0000001612157223 */ /* 0x008fc80000000015 */
[----:B----4-:R-:W-:-:S07]  /*0930*/  FFMA R10, R4, R8, R21 ;  /* 0x00000008040a7223 */ /* 0x010fce0000000015 */
.L_x_6:
[----:B------:R-:W-:Y:S05]  /*0940*/  BSYNC.RECONVERGENT B1 ;  /* 0x0000000000017941 */ /* 0x000fea0003800200 */
.L_x_5:
[----:B------:R-:W-:Y:S05]  /*0950*/  @!P1 BRA `(.L_x_1) ;  /* 0x0000000000889947 */ /* 0x000fea0003800000 */
[----:B------:R-:W-:Y:S02]  /*0960*/  ISETP.NE.AND P0, PT, R24, 0x1, PT ;  /* 0x000000011800780c */ /* 0x000fe40003f05270 */
[----:B------:R-:W-:-:S04]  /*0970*/  LOP3.LUT R2, R2, 0x1, RZ, 0xc0, !PT ;  /* 0x0000000102027812 */ /* 0x000fc800078ec0ff */
[----:B------:R-:W-:-:S07]  /*0980*/  ISETP.NE.U32.AND P1, PT, R2, 0x1, PT ;  /* 0x000000010200780c */ /* 0x000fce0003f25070 */
[----:B------:R-:W0:Y:S01]  /*0990*/  @P0 LDC.64 R4, c[0x0][0x388] ;  /* 0x0000e200ff040b82 */ /* 0x000e220000000a00 */
[C---:B------:R-:W-:Y:S01]  /*09a0*/  @P0 IMAD R21, R6.reuse, R0, R3 ;  /* 0x0000000006150224 */ /* 0x040fe200078e0203 */
[----:B------:R-:W-:-:S04]  /*09b0*/  @P0 IADD3 R6, PT, PT, R6, 0x2, RZ ;  /* 0x0000000206060810 */ /* 0x000fc80007ffe0ff */
[CC--:B------:R-:W-:Y:S01]  /*09c0*/  @P0 IADD3 R2, PT, PT, R21.reuse, R0.reuse, RZ ;  /* 0x0000000015020210 */ /* 0x0c0fe20007ffe0ff */
[----:B------:R-:W-:Y:S01]  /*09d0*/  @!P1 IMAD R0, R6, R0, R3 ;  /* 0x0000000006009224 */ /* 0x000fe200078e0203 */
[----:B------:R-:W1:Y:S08]  /*09e0*/  @!P1 LDC.64 R14, c[0x0][0x388] ;  /* 0x0000e200ff0e9b82 */ /* 0x000e700000000a00 */
[----:B------:R-:W2:Y:S01]  /*09f0*/  @P0 LDC.64 R18, c[0x0][0x398] ;  /* 0x0000e600ff120b82 */ /* 0x000ea20000000a00 */
[----:B0-----:R-:W-:-:S07]  /*0a00*/  @P0 IMAD.WIDE.U32 R16, R21, 0x4, R4 ;  /* 0x0000000415100825 */ /* 0x001fce00078e0004 */
[----:B------:R-:W0:Y:S01]  /*0a10*/  @P0 LDC.64 R8, c[0x0][0x3a0] ;  /* 0x0000e800ff080b82 */ /* 0x000e220000000a00 */
[----:B------:R-:W-:Y:S01]  /*0a20*/  @P0 IMAD.WIDE.U32 R22, R2, 0x4, R4 ;  /* 0x0000000402160825 */ /* 0x000fe200078e0004 */
[----:B------:R-:W0:Y:S03]  /*0a30*/  @P0 LDG.E R13, desc[UR6][R16.64] ;  /* 0x00000006100d0981 */ /* 0x000e26000c1e1900 */
[----:B-1----:R-:W-:-:S03]  /*0a40*/  @!P1 IMAD.WIDE.U32 R14, R0, 0x4, R14 ;  /* 0x00000004000e9825 */ /* 0x002fc600078e000e */
[----:B------:R-:W1:Y:S01]  /*0a50*/  @!P1 LDC.64 R6, c[0x0][0x398] ;  /* 0x0000e600ff069b82 */ /* 0x000e620000000a00 */
[----:B------:R-:W3:Y:S04]  /*0a60*/  @P0 LDG.E R23, desc[UR6][R22.64] ;  /* 0x0000000616170981 */ /* 0x000ee8000c1e1900 */
[----:B------:R-:W4:Y:S01]  /*0a70*/  @!P1 LDG.E R15, desc[UR6][R14.64] ;  /* 0x000000060e0f9981 */ /* 0x000f22000c1e1900 */
[--C-:B--2---:R-:W-:Y:S02]  /*0a80*/  @P0 IMAD.WIDE.U32 R20, R21, 0x4, R18.reuse ;  /* 0x0000000415140825 */ /* 0x104fe400078e0012 */
[----:B------:R-:W4:Y:S02]  /*0a90*/  @!P1 LDC.64 R4, c[0x0][0x3a0] ;  /* 0x0000e800ff049b82 */ /* 0x000f240000000a00 */
[----:B------:R-:W-:-:S02]  /*0aa0*/  @P0 IMAD.WIDE.U32 R18, R2, 0x4, R18 ;  /* 0x0000000402120825 */ /* 0x000fc400078e0012 */
[----:B------:R-:W2:Y:S04]  /*0ab0*/  @P0 LDG.E R21, desc[UR6][R20.64] ;  /* 0x0000000614150981 */ /* 0x000ea8000c1e1900 */
[----:B------:R-:W5:Y:S01]  /*0ac0*/  @P0 LDG.E R19, desc[UR6][R18.64] ;  /* 0x0000000612130981 */ /* 0x000f62000c1e1900 */
[----:B-1----:R-:W-:-:S06]  /*0ad0*/  @!P1 IMAD.WIDE.U32 R6, R0, 0x4, R6 ;  /* 0x0000000400069825 */ /* 0x002fcc00078e0006 */
[----:B------:R-:W5:Y:S01]  /*0ae0*/  @!P1 LDG.E R7, desc[UR6][R6.64] ;  /* 0x0000000606079981 */ /* 0x000f62000c1e1900 */
[----:B0-----:R-:W-:-:S04]  /*0af0*/  @P0 IMAD.WIDE.U32 R12, R13, 0x4, R8 ;  /* 0x000000040d0c0825 */ /* 0x001fc800078e0008 */
[----:B---3--:R-:W-:Y:S02]  /*0b00*/  @P0 IMAD.WIDE.U32 R8, R23, 0x4, R8 ;  /* 0x0000000417080825 */ /* 0x008fe400078e0008 */
[----:B------:R-:W2:Y:S02]  /*0b10*/  @P0 LDG.E R12, desc[UR6][R12.64] ;  /* 0x000000060c0c0981 */ /* 0x000ea4000c1e1900 */
[----:B----4-:R-:W-:Y:S02]  /*0b20*/  @!P1 IMAD.WIDE.U32 R4, R15, 0x4, R4 ;  /* 0x000000040f049825 */ /* 0x010fe400078e0004 */
[----:B------:R-:W5:Y:S04]  /*0b30*/  @P0 LDG.E R8, desc[UR6][R8.64] ;  /* 0x0000000608080981 */ /* 0x000f68000c1e1900 */
[----:B------:R-:W3:Y:S01]  /*0b40*/  @!P1 LDG.E R4, desc[UR6][R4.64] ;  /* 0x0000000604049981 */ /* 0x000ee2000c1e1900 */
[----:B--2---:R-:W-:-:S04]  /*0b50*/  @P0 FFMA R0, R21, R12, R10 ;  /* 0x0000000c15000223 */ /* 0x004fc8000000000a */
[----:B-----5:R-:W-:-:S04]  /*0b60*/  @P0 FFMA R10, R19, R8, R0 ;  /* 0x00000008130a0223 */ /* 0x020fc80000000000 */
[----:B---3--:R-:W-:-:S07]  /*0b70*/  @!P1 FFMA R10, R7, R4, R10 ;  /* 0x00000004070a9223 */ /* 0x008fce000000000a */
.L_x_1:
[----:B------:R-:W-:Y:S05]  /*0b80*/  BSYNC.RECONVERGENT B0 ;  /* 0x0000000000007941 */ /* 0x000fea0003800200 */
.L_x_0:
[----:B------:R-:W0:Y:S02]  /*0b90*/  LDC.64 R4, c[0x0][0x3a8] ;  /* 0x0000ea00ff047b82 */ /* 0x000e240000000a00 */
[----:B0-----:R-:W-:-:S05]  /*0ba0*/  IMAD.WIDE.U32 R2, R3, 0x4, R4 ;  /* 0x0000000403027825 */ /* 0x001fca00078e0004 */
[----:B------:R-:W-:Y:S01]  /*0bb0*/  STG.E desc[UR6][R2.64], R10 ;  /* 0x0000000a02007986 */ /* 0x000fe2000c101906 */
[----:B------:R-:W-:Y:S05]  /*0bc0*/  EXIT ;  /* 0x000000000000794d */ /* 0x000fea0003800000 */
.L_x_7:
[----:B------:R-:W-:-:S00]  /*0bd0*/  BRA `(.L_x_7) ;  /* 0xfffffffc00fc7947 */ /* 0x000fc0000383ffff */
[----:B------:R-:W-:-:S00]  /*0be0*/  NOP ;  /* 0x0000000000007918 */ /* 0x000fc00000000000 */
        /* <DEDUP_REMOVED lines=9> */
.L_x_20:


//--------------------- .text._Z15spmv_csr_kernel9CSRMatrixPfS0_ --------------------------
	.section	.text._Z15spmv_csr_kernel9CSRMatrixPfS0_,"ax",@progbits
	.align	128
        .global         _Z15spmv_csr_kernel9CSRMatrixPfS0_
        .type           _Z15spmv_csr_kernel9CSRMatrixPfS0_,@function
        .size           _Z15spmv_csr_kernel9CSRMatrixPfS0_,(.L_x_21 - _Z15spmv_csr_kernel9CSRMatrixPfS0_)
        .other          _Z15spmv_csr_kernel9CSRMatrixPfS0_,@"STO_CUDA_ENTRY STV_DEFAULT"
_Z15spmv_csr_kernel9CSRMatrixPfS0_:
.text._Z15spmv_csr_kernel9CSRMatrixPfS0_:
[----:B------:R-:W-:Y:S01]  /*0000*/  LDC R1, c[0x0][0x37c] ;  /* 0x0000df00ff017b82 */ /* 0x000fe20000000800 */
[----:B------:R-:W0:Y:S07]  /*0010*/  S2R R3, SR_TID.X ;  /* 0x0000000000037919 */ /* 0x000e2e0000002100 */
[----:B------:R-:W0:Y:S01]  /*0020*/  S2UR UR4, SR_CTAID.X ;  /* 0x00000000000479c3 */ /* 0x000e220000002500 */
[----:B------:R-:W1:Y:S07]  /*0030*/  LDCU UR5, c[0x0][0x380] ;  /* 0x00007000ff0577ac */ /* 0x000e6e0008000800 */
[----:B------:R-:W0:Y:S02]  /*0040*/  LDC R0, c[0x0][0x360] ;  /* 0x0000d800ff007b82 */ /* 0x000e240000000800 */
[----:B0-----:R-:W-:-:S05]  /*0050*/  IMAD R0, R0, UR4, R3 ;  /* 0x0000000400007c24 */ /* 0x001fca000f8e0203 */
[----:B-1----:R-:W-:-:S13]  /*0060*/  ISETP.GE.U32.AND P0, PT, R0, UR5, PT ;  /* 0x0000000500007c0c */ /* 0x002fda000bf06070 */
[----:B------:R-:W-:Y:S05]  /*0070*/  @P0 EXIT ;  /* 0x000000000000094d */ /* 0x000fea0003800000 */
[----:B------:R-:W0:Y:S01]  /*0080*/  LDC.64 R2, c[0x0][0x390] ;  /* 0x0000e400ff027b82 */ /* 0x000e220000000a00 */
[----:B------:R-:W1:Y:S01]  /*0090*/  LDCU.64 UR4, c[0x0][0x358] ;  /* 0x00006b00ff0477ac */ /* 0x000e620008000a00 */
[----:B0-----:R-:W-:-:S05]  /*00a0*/  IMAD.WIDE.U32 R2, R0, 0x4, R2 ;  /* 0x0000000400027825 */ /* 0x001fca00078e0002 */
[----:B-1----:R-:W2:Y:S04]  /*00b0*/  LDG.E R4, desc[UR4][R2.64] ;  /* 0x0000000402047981 */ /* 0x002ea8000c1e1900 */
[----:B------:R-:W2:Y:S01]  /*00c0*/  LDG.E R5, desc[UR4][R2.64+0x4] ;  /* 0x0000040402057981 */ /* 0x000ea2000c1e1900 */
[----:B------:R-:W-:Y:S01]  /*00d0*/  BSSY.RECONVERGENT B0, `(.L_x_8) ;  /* 0x00000e5000007945 */ /* 0x000fe20003800200 */
[----:B------:R-:W-:Y:S01]  /*00e0*/  HFMA2 R22, -RZ, RZ, 0, 0 ;  /* 0x00000000ff167431 */ /* 0x000fe200000001ff */
[----:B--2---:R-:W-:-:S13]  /*00f0*/  ISETP.GE.U32.AND P0, PT, R4, R5, PT ;  /* 0x000000050400720c */ /* 0x004fda0003f06070 */
[----:B------:R-:W-:Y:S05]  /*0100*/  @P0 BRA `(.L_x_9) ;  /* 0x0000000c00840947 */ /* 0x000fea0003800000 */
[----:B------:R-:W-:Y:S01]  /*0110*/  MOV R2, R4 ;  /* 0x0000000400027202 */ /* 0x000fe20000000f00 */
[----:B------:R-:W-:Y:S01]  /*0120*/  BSSY.RECONVERGENT B1, `(.L_x_10) ;  /* 0x000006e000017945 */ /* 0x000fe20003800200 */
[----:B------:R-:W-:Y:S02]  /*0130*/  MOV R22, RZ ;  /* 0x000000ff00167202 */ /* 0x000fe40000000f00 */
[----:B------:R-:W-:-:S04]  /*0140*/  VIADDMNMX.U32 R5, R2, 0x1, R5, !PT ;  /* 0x0000000102057846 */ /* 0x000fc80007800005 */
[CC--:B------:R-:W-:Y:S02]  /*0150*/  IADD3 R3, PT, PT, R2.reuse, -R5.reuse, RZ ;  /* 0x8000000502037210 */ /* 0x0c0fe40007ffe0ff */
[----:B------:R-:W-:Y:S02]  /*0160*/  IADD3 R4, PT, PT, -R2, R5, RZ ;  /* 0x0000000502047210 */ /* 0x000fe40007ffe1ff */
[----:B------:R-:W-:Y:S02]  /*0170*/  ISETP.GT.U32.AND P1, PT, R3, -0x10, PT ;  /* 0xfffffff00300780c */ /* 0x000fe40003f24070 */
[----:B------:R-:W-:-:S04]  /*0180*/  LOP3.LUT R5, R4, 0xf, RZ, 0xc0, !PT ;  /* 0x0000000f04057812 */ /* 0x000fc800078ec0ff */
[----:B------:R-:W-:-:S07]  /*0190*/  ISETP.NE.AND P0, PT, R5, RZ, PT ;  /* 0x000000ff0500720c */ /* 0x000fce0003f05270 */
[----:B------:R-:W-:Y:S06]  /*01a0*/  @P1 BRA `(.L_x_11) ;  /* 0x0000000400941947 */ /* 0x000fec0003800000 */
[----:B------:R-:W0:Y:S01]  /*01b0*/  LDCU.64 UR6, c[0x0][0x398] ;  /* 0x00007300ff0677ac */ /* 0x000e220008000a00 */
[----:B------:R-:W-:Y:S01]  /*01c0*/  HFMA2 R7, -RZ, RZ, 0, 0 ;  /* 0x00000000ff077431 */ /* 0x000fe200000001ff */
[----:B------:R-:W-:Y:S01]  /*01d0*/  MOV R6, 0x20 ;  /* 0x0000002000067802 */ /* 0x000fe20000000f00 */
[----:B------:R-:W1:Y:S01]  /*01e0*/  LDCU.64 UR8, c[0x0][0x3a0] ;  /* 0x00007400ff0877ac */ /* 0x000e620008000a00 */
[----:B------:R-:W-:Y:S02]  /*01f0*/  LOP3.LUT R3, R4, 0xfffffff0, RZ, 0xc0, !PT ;  /* 0xfffffff004037812 */ /* 0x000fe400078ec0ff */
[----:B------:R-:W-:Y:S02]  /*0200*/  MOV R22, RZ ;  /* 0x000000ff00167202 */ /* 0x000fe40000000f00 */
[----:B------:R-:W-:Y:S01]  /*0210*/  IADD3 R3, PT, PT, -R3, RZ, RZ ;  /* 0x000000ff03037210 */ /* 0x000fe20007ffe1ff */
[----:B------:R-:W-:-:S03]  /*0220*/  IMAD.WIDE.U32 R6, R2, 0x4, R6 ;  /* 0x0000000402067825 */ /* 0x000fc600078e0006 */
[C---:B0-----:R-:W-:Y:S02]  /*0230*/  IADD3 R12, P1, PT, R6.reuse, UR6, RZ ;  /* 0x00000006060c7c10 */ /* 0x041fe4000ff3e0ff */
[----:B-1----:R-:W-:Y:S02]  /*0240*/  IADD3 R10, P2, PT, R6, UR8, RZ ;  /* 0x00000008060a7c10 */ /* 0x002fe4000ff5e0ff */
[C---:B------:R-:W-:Y:S02]  /*0250*/  IADD3.X R13, PT, PT, R7.reuse, UR7, RZ, P1, !PT ;  /* 0x00000007070d7c10 */ /* 0x040fe40008ffe4ff */
[----:B------:R-:W-:-:S09]  /*0260*/  IADD3.X R11, PT, PT, R7, UR9, RZ, P2, !PT ;  /* 0x00000009070b7c10 */ /* 0x000fd200097fe4ff */
.L_x_12:
[----:B------:R-:W2:Y:S01]  /*0270*/  LDG.E R25, desc[UR4][R12.64+-0x20] ;  /* 0xffffe0040c197981 */ /* 0x000ea2000c1e1900 */
[----:B------:R-:W2:Y:S03]  /*0280*/  LDC.64 R14, c[0x0][0x3a8] ;  /* 0x0000ea00ff0e7b82 */ /* 0x000ea60000000a00 */
[----:B------:R-:W3:Y:S04]  /*0290*/  LDG.E R9, desc[UR4][R12.64+-0x1c] ;  /* 0xffffe4040c097981 */ /* 0x000ee8000c1e1900 */
[----:B------:R-:W4:Y:S04]  /*02a0*/  LDG.E R29, desc[UR4][R12.64+-0x18] ;  /* 0xffffe8040c1d7981 */ /* 0x000f28000c1e1900 */
[----:B------:R-:W5:Y:S04]  /*02b0*/  LDG.E R17, desc[UR4][R12.64+-0x14] ;  /* 0xffffec040c117981 */ /* 0x000f68000c1e1900 */
[----:B------:R-:W5:Y:S04]  /*02c0*/  LDG.E R19, desc[UR4][R12.64+-0x10] ;  /* 0xfffff0040c137981 */ /* 0x000f68000c1e1900 */
[----:B------:R-:W5:Y:S04]  /*02d0*/  LDG.E R27, desc[UR4][R10.64+-0x20] ;  /* 0xffffe0040a1b7981 */ /* 0x000f68000c1e1900 */
[----:B------:R-:W5:Y:S04]  /*02e0*/  LDG.E R23, desc[UR4][R12.64+-0xc] ;  /* 0xfffff4040c177981 */ /* 0x000f68000c1e1900 */
[----:B------:R-:W5:Y:S04]  /*02f0*/  LDG.E R21, desc[UR4][R10.64+-0x1c] ;  /* 0xffffe4040a157981 */ /* 0x000f68000c1e1900 */
[----:B------:R-:W5:Y:S04]  /*0300*/  LDG.E R6, desc[UR4][R12.64+-0x8] ;  /* 0xfffff8040c067981 */ /* 0x000f68000c1e1900 */
[----:B------:R-:W5:Y:S04]  /*0310*/  LDG.E R7, desc[UR4][R12.64+-0x4] ;  /* 0xfffffc040c077981 */ /* 0x000f68000c1e1900 */
[----:B------:R-:W5:Y:S01]  /*0320*/  LDG.E R26, desc[UR4][R10.64+-0x10] ;  /* 0xfffff0040a1a7981 */ /* 0x000f62000c1e1900 */
[----:B--2---:R-:W-:-:S06]  /*0330*/  IMAD.WIDE.U32 R24, R25, 0x4, R14 ;  /* 0x0000000419187825 */ /* 0x004fcc00078e000e */
[----:B------:R-:W2:Y:S01]  /*0340*/  LDG.E R24, desc[UR4][R24.64] ;  /* 0x0000000418187981 */ /* 0x000ea2000c1e1900 */
[----:B---3--:R-:W-:-:S04]  /*0350*/  IMAD.WIDE.U32 R8, R9, 0x4, R14 ;  /* 0x0000000409087825 */ /* 0x008fc800078e000e */
[--C-:B----4-:R-:W-:Y:S02]  /*0360*/  IMAD.WIDE.U32 R28, R29, 0x4, R14.reuse ;  /* 0x000000041d1c7825 */ /* 0x110fe400078e000e */
[----:B------:R-:W3:Y:S02]  /*0370*/  LDG.E R8, desc[UR4][R8.64] ;  /* 0x0000000408087981 */ /* 0x000ee4000c1e1900 */
[--C-:B-----5:R-:W-:Y:S02]  /*0380*/  IMAD.WIDE.U32 R16, R17, 0x4, R14.reuse ;  /* 0x0000000411107825 */ /* 0x120fe400078e000e */
[----:B------:R-:W4:Y:S02]  /*0390*/  LDG.E R20, desc[UR4][R28.64] ;  /* 0x000000041c147981 */ /* 0x000f24000c1e1900 */
[----:B------:R-:W-:Y:S02]  /*03a0*/  IMAD.WIDE.U32 R18, R19, 0x4, R14 ;  /* 0x0000000413127825 */ /* 0x000fe400078e000e */
[----:B------:R-:W5:Y:S04]  /*03b0*/  LDG.E R16, desc[UR4][R16.64] ;  /* 0x0000000410107981 */ /* 0x000f68000c1e1900 */
[----:B------:R-:W4:Y:S04]  /*03c0*/  LDG.E R9, desc[UR4][R10.64+-0x18] ;  /* 0xffffe8040a097981 */ /* 0x000f28000c1e1900 */
[----:B------:R-:W5:Y:S04]  /*03d0*/  LDG.E R25, desc[UR4][R10.64+-0x14] ;  /* 0xffffec040a197981 */ /* 0x000f68000c1e1900 */
[----:B------:R-:W5:Y:S04]  /*03e0*/  LDG.E R29, desc[UR4][R12.64] ;  /* 0x000000040c1d7981 */ /* 0x000f68000c1e1900 */
[----:B------:R2:W5:Y:S04]  /*03f0*/  LDG.E R19, desc[UR4][R18.64] ;  /* 0x0000000412137981 */ /* 0x000568000c1e1900 */
[----:B------:R-:W5:Y:S01]  /*0400*/  LDG.E R28, desc[UR4][R10.64+0xc] ;  /* 0x00000c040a1c7981 */ /* 0x000f62000c1e1900 */
[----:B--2---:R-:W-:Y:S01]  /*0410*/  FFMA R18, R27, R24, R22 ;  /* 0x000000181b127223 */ /* 0x004fe20000000016 */
[----:B------:R-:W-:-:S02]  /*0420*/  IMAD.WIDE.U32 R22, R23, 0x4, R14 ;  /* 0x0000000417167825 */ /* 0x000fc400078e000e */
[----:B------:R-:W2:Y:S04]  /*0430*/  LDG.E R27, desc[UR4][R10.64+-0xc] ;  /* 0xfffff4040a1b7981 */ /* 0x000ea8000c1e1900 */
[----:B------:R0:W2:Y:S01]  /*0440*/  LDG.E R24, desc[UR4][R22.64] ;  /* 0x0000000416187981 */ /* 0x0000a2000c1e1900 */
[----:B---3--:R-:W-:-:S03]  /*0450*/  FFMA R8, R21, R8, R18 ;  /* 0x0000000815087223 */ /* 0x008fc60000000012 */
[----:B------:R-:W3:Y:S01]  /*0460*/  LDG.E R18, desc[UR4][R10.64+-0x4] ;  /* 0xfffffc040a127981 */ /* 0x000ee2000c1e1900 */
[----:B0-----:R-:W-:-:S04]  /*0470*/  IMAD.WIDE.U32 R22, R6, 0x4, R14 ;  /* 0x0000000406167825 */ /* 0x001fc800078e000e */
[----:B----4-:R-:W-:Y:S01]  /*0480*/  FFMA R20, R9, R20, R8 ;  /* 0x0000001409147223 */ /* 0x010fe20000000008 */
[----:B------:R-:W-:Y:S01]  /*0490*/  IMAD.WIDE.U32 R6, R7, 0x4, R14 ;  /* 0x0000000407067825 */ /* 0x000fe200078e000e */
[----:B------:R-:W4:Y:S04]  /*04a0*/  LDG.E R21, desc[UR4][R22.64] ;  /* 0x0000000416157981 */ /* 0x000f28000c1e1900 */
[----:B------:R-:W4:Y:S01]  /*04b0*/  LDG.E R8, desc[UR4][R10.64+-0x8] ;  /* 0xfffff8040a087981 */ /* 0x000f22000c1e1900 */
[----:B-----5:R-:W-:-:S03]  /*04c0*/  FFMA R20, R25, R16, R20 ;  /* 0x0000001019147223 */ /* 0x020fc60000000014 */
[----:B------:R-:W5:Y:S01]  /*04d0*/  LDG.E R9, desc[UR4][R12.64+0x4] ;  /* 0x000004040c097981 */ /* 0x000f62000c1e1900 */
[----:B------:R-:W-:-:S03]  /*04e0*/  IMAD.WIDE.U32 R16, R29, 0x4, R14 ;  /* 0x000000041d107825 */ /* 0x000fc600078e000e */
[----:B------:R-:W3:Y:S01]  /*04f0*/  LDG.E R7, desc[UR4][R6.64] ;  /* 0x0000000406077981 */ /* 0x000ee2000c1e1900 */
[----:B------:R-:W-:-:S03]  /*0500*/  FFMA R26, R26, R19, R20 ;  /* 0x000000131a1a7223 */ /* 0x000fc60000000014 */
[----:B------:R-:W3:Y:S04]  /*0510*/  LDG.E R25, desc[UR4][R12.64+0x8] ;  /* 0x000008040c197981 */ /* 0x000ee8000c1e1900 */
[----:B------:R-:W3:Y:S04]  /*0520*/  LDG.E R19, desc[UR4][R12.64+0xc] ;  /* 0x00000c040c137981 */ /* 0x000ee8000c1e1900 */
[----:B------:R-:W3:Y:S04]  /*0530*/  LDG.E R17, desc[UR4][R16.64] ;  /* 0x0000000410117981 */ /* 0x000ee8000c1e1900 */
[----:B------:R-:W3:Y:S04]  /*0540*/  LDG.E R20, desc[UR4][R10.64] ;  /* 0x000000040a147981 */ /* 0x000ee8000c1e1900 */
[----:B------:R-:W3:Y:S04]  /*0550*/  LDG.E R23, desc[UR4][R12.64+0x10] ;  /* 0x000010040c177981 */ /* 0x000ee8000c1e1900 */
[----:B------:R-:W3:Y:S04]  /*0560*/  LDG.E R29, desc[UR4][R12.64+0x14] ;  /* 0x000014040c1d7981 */ /* 0x000ee8000c1e1900 */
[----:B------:R-:W3:Y:S04]  /*0570*/  LDG.E R22, desc[UR4][R12.64+0x18] ;  /* 0x000018040c167981 */ /* 0x000ee8000c1e1900 */
[----:B------:R-:W3:Y:S01]  /*0580*/  LDG.E R16, desc[UR4][R10.64+0x8] ;  /* 0x000008040a107981 */ /* 0x000ee2000c1e1900 */
[----:B--2---:R-:W-:-:S03]  /*0590*/  FFMA R24, R27, R24, R26 ;  /* 0x000000181b187223 */ /* 0x004fc6000000001a */
[----:B------:R-:W2:Y:S04]  /*05a0*/  LDG.E R27, desc[UR4][R12.64+0x1c] ;  /* 0x00001c040c1b7981 */ /* 0x000ea8000c1e1900 */
[----:B------:R-:W2:Y:S01]  /*05b0*/  LDG.E R26, desc[UR4][R10.64+0x4] ;  /* 0x000004040a1a7981 */ /* 0x000ea2000c1e1900 */
[----:B----4-:R-:W-:Y:S01]  /*05c0*/  FFMA R21, R8, R21, R24 ;  /* 0x0000001508157223 */ /* 0x010fe20000000018 */
[----:B-----5:R-:W-:-:S04]  /*05d0*/  IMAD.WIDE.U32 R8, R9, 0x4, R14 ;  /* 0x0000000409087825 */ /* 0x020fc800078e000e */
[----:B---3--:R-:W-:Y:S02]  /*05e0*/  FFMA R21, R18, R7, R21 ;  /* 0x0000000712157223 */ /* 0x008fe40000000015 */
[----:B------:R-:W3:Y:S01]  /*05f0*/  LDG.E R8, desc[UR4][R8.64] ;  /* 0x0000000408087981 */ /* 0x000ee2000c1e1900 */
[----:B------:R-:W-:-:S04]  /*0600*/  IMAD.WIDE.U32 R6, R25, 0x4, R14 ;  /* 0x0000000419067825 */ /* 0x000fc800078e000e */
[----:B------:R-:W-:Y:S02]  /*0610*/  IMAD.WIDE.U32 R18, R19, 0x4, R14 ;  /* 0x0000000413127825 */ /* 0x000fe400078e000e */
[----:B------:R-:W4:Y:S04]  /*0620*/  LDG.E R7, desc[UR4][R6.64] ;  /* 0x0000000406077981 */ /* 0x000f28000c1e1900 */
[----:B------:R-:W5:Y:S01]  /*0630*/  LDG.E R19, desc[UR4][R18.64] ;  /* 0x0000000412137981 */ /* 0x000f62000c1e1900 */
[----:B------:R-:W-:-:S03]  /*0640*/  FFMA R17, R20, R17, R21 ;  /* 0x0000001114117223 */ /* 0x000fc60000000015 */
[----:B------:R-:W5:Y:S01]  /*0650*/  LDG.E R9, desc[UR4][R10.64+0x10] ;  /* 0x000010040a097981 */ /* 0x000f62000c1e1900 */
[----:B------:R-:W-:-:S03]  /*0660*/  IMAD.WIDE.U32 R20, R23, 0x4, R14 ;  /* 0x0000000417147825 */ /* 0x000fc600078e000e */
[----:B------:R-:W5:Y:S01]  /*0670*/  LDG.E R6, desc[UR4][R10.64+0x14] ;  /* 0x000014040a067981 */ /* 0x000f62000c1e1900 */
[----:B------:R-:W-:-:S03]  /*0680*/  IMAD.WIDE.U32 R24, R29, 0x4, R14 ;  /* 0x000000041d187825 */ /* 0x000fc600078e000e */
[----:B------:R-:W5:Y:S01]  /*0690*/  LDG.E R20, desc[UR4][R20.64] ;  /* 0x0000000414147981 */ /* 0x000f62000c1e1900 */
[----:B------:R-:W-:-:S03]  /*06a0*/  IMAD.WIDE.U32 R22, R22, 0x4, R14 ;  /* 0x0000000416167825 */ /* 0x000fc600078e000e */
[----:B------:R-:W5:Y:S04]  /*06b0*/  LDG.E R25, desc[UR4][R24.64] ;  /* 0x0000000418197981 */ /* 0x000f68000c1e1900 */
[----:B------:R-:W5:Y:S04]  /*06c0*/  LDG.E R22, desc[UR4][R22.64] ;  /* 0x0000000416167981 */ /* 0x000f68000c1e1900 */
[----:B------:R-:W5:Y:S01]  /*06d0*/  LDG.E R18, desc[UR4][R10.64+0x1c] ;  /* 0x00001c040a127981 */ /* 0x000f62000c1e1900 */
[----:B--2---:R-:W-:-:S03]  /*06e0*/  IMAD.WIDE.U32 R14, R27, 0x4, R14 ;  /* 0x000000041b0e7825 */ /* 0x004fc600078e000e */
[----:B------:R0:W2:Y:S04]  /*06f0*/  LDG.E R27, desc[UR4][R10.64+0x18] ;  /* 0x000018040a1b7981 */ /* 0x0000a8000c1e1900 */
[----:B------:R-:W2:Y:S01]  /*0700*/  LDG.E R15, desc[UR4][R14.64] ;  /* 0x000000040e0f7981 */ /* 0x000ea2000c1e1900 */
[----:B------:R-:W-:-:S04]  /*0710*/  IADD3 R3, PT, PT, R3, 0x10, RZ ;  /* 0x0000001003037810 */ /* 0x000fc80007ffe0ff */
[----:B------:R-:W-:Y:S01]  /*0720*/  ISETP.NE.AND P1, PT, R3, RZ, PT ;  /* 0x000000ff0300720c */ /* 0x000fe20003f25270 */
[----:B---3--:R-:W-:-:S04]  /*0730*/  FFMA R17, R26, R8, R17 ;  /* 0x000000081a117223 */ /* 0x008fc80000000011 */
[----:B----4-:R-:W-:-:S04]  /*0740*/  FFMA R7, R16, R7, R17 ;  /* 0x0000000710077223 */ /* 0x010fc80000000011 */
[----:B-----5:R-:W-:Y:S01]  /*0750*/  FFMA R28, R28, R19, R7 ;  /* 0x000000131c1c7223 */ /* 0x020fe20000000007 */
[----:B------:R-:W-:Y:S02]  /*0760*/  IADD3 R12, P2, PT, R12, 0x40, RZ ;  /* 0x000000400c0c7810 */ /* 0x000fe40007f5e0ff */
[----:B0-----:R-:W-:Y:S01]  /*0770*/  IADD3 R10, P3, PT, R10, 0x40, RZ ;  /* 0x000000400a0a7810 */ /* 0x001fe20007f7e0ff */
[----:B------:R-:W-:-:S04]  /*0780*/  FFMA R9, R9, R20, R28 ;  /* 0x0000001409097223 */ /* 0x000fc8000000001c */
[----:B------:R-:W-:Y:S01]  /*0790*/  FFMA R6, R6, R25, R9 ;  /* 0x0000001906067223 */ /* 0x000fe20000000009 */
[----:B------:R-:W-:Y:S02]  /*07a0*/  IADD3.X R13, PT, PT, RZ, R13, RZ, P2, !PT ;  /* 0x0000000dff0d7210 */ /* 0x000fe400017fe4ff */
[----:B------:R-:W-:Y:S02]  /*07b0*/  IADD3.X R11, PT, PT, RZ, R11, RZ, P3, !PT ;  /* 0x0000000bff0b7210 */ /* 0x000fe40001ffe4ff */
[----:B------:R-:W-:Y:S01]  /*07c0*/  IADD3 R2, PT, PT, R2, 0x10, RZ ;  /* 0x0000001002027810 */ /* 0x000fe20007ffe0ff */
[----:B--2---:R-:W-:-:S04]  /*07d0*/  FFMA R27, R27, R22, R6 ;  /* 0x000000161b1b7223 */ /* 0x004fc80000000006 */
[----:B------:R-:W-:Y:S01]  /*07e0*/  FFMA R22, R18, R15, R27 ;  /* 0x0000000f12167223 */ /* 0x000fe2000000001b */
[----:B------:R-:W-:Y:S06]  /*07f0*/  @P1 BRA `(.L_x_12) ;  /* 0xfffffff8009c1947 */ /* 0x000fec000383ffff */
.L_x_11:
[----:B------:R-:W-:Y:S05]  /*0800*/  BSYNC.RECONVERGENT B1 ;  /* 0x0000000000017941 */ /* 0x000fea0003800200 */
.L_x_10:
[----:B------:R-:W-:Y:S05]  /*0810*/  @!P0 BRA `(.L_x_9) ;  /* 0x0000000400c08947 */ /* 0x000fea0003800000 */
[----:B------:R-:W-:Y:S01]  /*0820*/  ISETP.GE.U32.AND P0, PT, R5, 0x8, PT ;  /* 0x000000080500780c */ /* 0x000fe20003f06070 */
[----:B------:R-:W-:Y:S01]  /*0830*/  BSSY.RECONVERGENT B1, `(.L_x_13) ;  /* 0x0000032000017945 */ /* 0x000fe20003800200 */
[----:B------:R-:W-:-:S04]  /*0840*/  LOP3.LUT R25, R4, 0x7, RZ, 0xc0, !PT ;  /* 0x0000000704197812 */ /* 0x000fc800078ec0ff */
[----:B------:R-:W-:-:S07]  /*0850*/  ISETP.NE.AND P1, PT, R25, RZ, PT ;  /* 0x000000ff1900720c */ /* 0x000fce0003f25270 */
[----:B------:R-:W-:Y:S06]  /*0860*/  @!P0 BRA `(.L_x_14) ;  /* 0x0000000000b88947 */ /* 0x000fec0003800000 */
[----:B------:R-:W0:Y:S08]  /*0870*/  LDC.64 R18, c[0x0][0x398] ;  /* 0x0000e600ff127b82 */ /* 0x000e300000000a00 */
[----:B------:R-:W1:Y:S08]  /*0880*/  LDC.64 R8, c[0x0][0x3a8] ;  /* 0x0000ea00ff087b82 */ /* 0x000e700000000a00 */
[----:B------:R-:W2:Y:S01]  /*0890*/  LDC.64 R6, c[0x0][0x3a0] ;  /* 0x0000e800ff067b82 */ /* 0x000ea20000000a00 */
[----:B0-----:R-:W-:-:S05]  /*08a0*/  IMAD.WIDE.U32 R18, R2, 0x4, R18 ;  /* 0x0000000402127825 */ /* 0x001fca00078e0012 */
[----:B------:R-:W1:Y:S04]  /*08b0*/  LDG.E R29, desc[UR4][R18.64] ;  /* 0x00000004121d7981 */ /* 0x000e68000c1e1900 */
[----:B------:R-:W3:Y:S04]  /*08c0*/  LDG.E R27, desc[UR4][R18.64+0x4] ;  /* 0x00000404121b7981 */ /* 0x000ee8000c1e1900 */
[----:B------:R-:W4:Y:S04]  /*08d0*/  LDG.E R23, desc[UR4][R18.64+0x8] ;  /* 0x0000080412177981 */ /* 0x000f28000c1e1900 */
[----:B------:R-:W5:Y:S04]  /*08e0*/  LDG.E R11, desc[UR4][R18.64+0xc] ;  /* 0x00000c04120b7981 */ /* 0x000f68000c1e1900 */
[----:B------:R-:W5:Y:S04]  /*08f0*/  LDG.E R13, desc[UR4][R18.64+0x10] ;  /* 0x00001004120d7981 */ /* 0x000f68000c1e1900 */
[----:B------:R-:W5:Y:S04]  /*0900*/  LDG.E R15, desc[UR4][R18.64+0x14] ;  /* 0x00001404120f7981 */ /* 0x000f68000c1e1900 */
[----:B------:R-:W5:Y:S04]  /*0910*/  LDG.E R17, desc[UR4][R18.64+0x18] ;  /* 0x0000180412117981 */ /* 0x000f68000c1e1900 */
[----:B------:R4:W5:Y:S01]  /*0920*/  LDG.E R21, desc[UR4][R18.64+0x1c] ;  /* 0x00001c0412157981 */ /* 0x000962000c1e1900 */
[----:B--2---:R-:W-:-:S05]  /*0930*/  IMAD.WIDE.U32 R6, R2, 0x4, R6 ;  /* 0x0000000402067825 */ /* 0x004fca00078e0006 */
[----:B------:R-:W2:Y:S04]  /*0940*/  LDG.E R5, desc[UR4][R6.64] ;  /* 0x0000000406057981 */ /* 0x000ea8000c1e1900 */
[----:B------:R-:W2:Y:S01]  /*0950*/  LDG.E R24, desc[UR4][R6.64+0x8] ;  /* 0x0000080406187981 */ /* 0x000ea2000c1e1900 */
[----:B-1----:R-:W-:-:S04]  /*0960*/  IMAD.WIDE.U32 R28, R29, 0x4, R8 ;  /* 0x000000041d1c7825 */ /* 0x002fc800078e0008 */
[--C-:B---3--:R-:W-:Y:S01]  /*0970*/  IMAD.WIDE.U32 R26, R27, 0x4, R8.reuse ;  /* 0x000000041b1a7825 */ /* 0x108fe200078e0008 */
[----:B------:R-:W2:Y:S03]  /*0980*/  LDG.E R3, desc[UR4][R28.64] ;  /* 0x000000041c037981 */ /* 0x000ea6000c1e1900 */
[--C-:B----4-:R-:W-:Y:S01]  /*0990*/  IMAD.WIDE.U32 R18, R23, 0x4, R8.reuse ;  /* 0x0000000417127825 */ /* 0x110fe200078e0008 */
[----:B------:R-:W3:Y:S04]  /*09a0*/  LDG.E R20, desc[UR4][R26.64] ;  /* 0x000000041a147981 */ /* 0x000ee8000c1e1900 */
[----:B------:R-:W3:Y:S01]  /*09b0*/  LDG.E R23, desc[UR4][R6.64+0x4] ;  /* 0x0000040406177981 */ /* 0x000ee2000c1e1900 */
[----:B-----5:R-:W-:-:S03]  /*09c0*/  IMAD.WIDE.U32 R10, R11, 0x4, R8 ;  /* 0x000000040b0a7825 */ /* 0x020fc600078e0008 */
[----:B------:R-:W4:Y:S01]  /*09d0*/  LDG.E R19, desc[UR4][R18.64] ;  /* 0x0000000412137981 */ /* 0x000f22000c1e1900 */
[----:B------:R-:W-:-:S03]  /*09e0*/  IMAD.WIDE.U32 R12, R13, 0x4, R8 ;  /* 0x000000040d0c7825 */ /* 0x000fc600078e0008 */
[----:B------:R-:W5:Y:S01]  /*09f0*/  LDG.E R11, desc[UR4][R10.64] ;  /* 0x000000040a0b7981 */ /* 0x000f62000c1e1900 */
[----:B------:R-:W-:-:S03]  /*0a00*/  IMAD.WIDE.U32 R14, R15, 0x4, R8 ;  /* 0x000000040f0e7825 */ /* 0x000fc600078e0008 */
[----:B------:R-:W5:Y:S01]  /*0a10*/  LDG.E R28, desc[UR4][R6.64+0xc] ;  /* 0x00000c04061c7981 */ /* 0x000f62000c1e1900 */
[----:B------:R-:W-:-:S03]  /*0a20*/  IMAD.WIDE.U32 R16, R17, 0x4, R8 ;  /* 0x0000000411107825 */ /* 0x000fc600078e0008 */
[----:B------:R-:W5:Y:S04]  /*0a30*/  LDG.E R12, desc[UR4][R12.64] ;  /* 0x000000040c0c7981 */ /* 0x000f68000c1e1900 */
[----:B------:R-:W5:Y:S01]  /*0a40*/  LDG.E R29, desc[UR4][R6.64+0x10] ;  /* 0x00001004061d7981 */ /* 0x000f62000c1e1900 */
[----:B------:R-:W-:-:S03]  /*0a50*/  IMAD.WIDE.U32 R8, R21, 0x4, R8 ;  /* 0x0000000415087825 */ /* 0x000fc600078e0008 */
[----:B------:R-:W5:Y:S04]  /*0a60*/  LDG.E R15, desc[UR4][R14.64] ;  /* 0x000000040e0f7981 */ /* 0x000f68000c1e1900 */
[----:B------:R-:W5:Y:S04]  /*0a70*/  LDG.E R26, desc[UR4][R6.64+0x14] ;  /* 0x00001404061a7981 */ /* 0x000f68000c1e1900 */
[----:B------:R-:W5:Y:S04]  /*0a80*/  LDG.E R16, desc[UR4][R16.64] ;  /* 0x0000000410107981 */ /* 0x000f68000c1e1900 */
[----:B------:R-:W5:Y:S04]  /*0a90*/  LDG.E R21, desc[UR4][R6.64+0x18] ;  /* 0x0000180406157981 */ /* 0x000f68000c1e1900 */
[----:B------:R-:W5:Y:S04]  /*0aa0*/  LDG.E R10, desc[UR4][R6.64+0x1c] ;  /* 0x00001c04060a7981 */ /* 0x000f68000c1e1900 */
[----:B------:R-:W5:Y:S01]  /*0ab0*/  LDG.E R8, desc[UR4][R8.64] ;  /* 0x0000000408087981 */ /* 0x000f62000c1e1900 */
[----:B------:R-:W-:Y:S01]  /*0ac0*/  IADD3 R2, PT, PT, R2, 0x8, RZ ;  /* 0x0000000802027810 */ /* 0x000fe20007ffe0ff */
[----:B--2---:R-:W-:-:S04]  /*0ad0*/  FFMA R22, R5, R3, R22 ;  /* 0x0000000305167223 */ /* 0x004fc80000000016 */
[----:B---3--:R-:W-:-:S04]  /*0ae0*/  FFMA R23, R23, R20, R22 ;  /* 0x0000001417177223 */ /* 0x008fc80000000016 */
[----:B----4-:R-:W-:-:S04]  /*0af0*/  FFMA R19, R24, R19, R23 ;  /* 0x0000001318137223 */ /* 0x010fc80000000017 */
[----:B-----5:R-:W-:-:S04]  /*0b00*/  FFMA R28, R28, R11, R19 ;  /* 0x0000000b1c1c7223 */ /* 0x020fc80000000013 */
[----:B------:R-:W-:-:S04]  /*0b10*/  FFMA R29, R29, R12, R28 ;  /* 0x0000000c1d1d7223 */ /* 0x000fc8000000001c */
[----:B------:R-:W-:-:S04]  /*0b20*/  FFMA R26, R26, R15, R29 ;  /* 0x0000000f1a1a7223 */ /* 0x000fc8000000001d */
[----:B------:R-:W-:-:S04]  /*0b30*/  FFMA R21, R21, R16, R26 ;  /* 0x0000001015157223 */ /* 0x000fc8000000001a */
[----:B------:R-:W-:-:S07]  /*0b40*/  FFMA R22, R10, R8, R21 ;  /* 0x000000080a167223 */ /* 0x000fce0000000015 */
.L_x_14:
[----:B------:R-:W-:Y:S05]  /*0b50*/  BSYNC.RECONVERGENT B1 ;  /* 0x0000000000017941 */ /* 0x000fea0003800200 */
.L_x_13:
[----:B------:R-:W-:Y:S05]  /*0b60*/  @!P1 BRA `(.L_x_9) ;  /* 0x0000000000ec9947 */ /* 0x000fea0003800000 */
[----:B------:R-:W-:Y:S01]  /*0b70*/  ISETP.GE.U32.AND P0, PT, R25, 0x4, PT ;  /* 0x000000041900780c */ /* 0x000fe20003f06070 */
[----:B------:R-:W-:Y:S01]  /*0b80*/  BSSY.RECONVERGENT B1, `(.L_x_15) ;  /* 0x000001e000017945 */ /* 0x000fe20003800200 */
[----:B------:R-:W-:-:S04]  /*0b90*/  LOP3.LUT R4, R4, 0x3, RZ, 0xc0, !PT ;  /* 0x0000000304047812 */ /* 0x000fc800078ec0ff */
[----:B------:R-:W-:-:S07]  /*0ba0*/  ISETP.NE.AND P1, PT, R4, RZ, PT ;  /* 0x000000ff0400720c */ /* 0x000fce0003f25270 */
[----:B------:R-:W-:Y:S06]  /*0bb0*/  @!P0 BRA `(.L_x_16) ;  /* 0x0000000000688947 */ /* 0x000fec0003800000 */
[----:B------:R-:W0:Y:S08]  /*0bc0*/  LDC.64 R6, c[0x0][0x398] ;  /* 0x0000e600ff067b82 */ /* 0x000e300000000a00 */
[----:B------:R-:W1:Y:S01]  /*0bd0*/  LDC.64 R8, c[0x0][0x3a0] ;  /* 0x0000e800ff087b82 */ /* 0x000e620000000a00 */
[----:B0-----:R-:W-:-:S07]  /*0be0*/  IMAD.WIDE.U32 R10, R2, 0x4, R6 ;  /* 0x00000004020a7825 */ /* 0x001fce00078e0006 */
[----:B------:R-:W0:Y:S01]  /*0bf0*/  LDC.64 R6, c[0x0][0x3a8] ;  /* 0x0000ea00ff067b82 */ /* 0x000e220000000a00 */
[----:B------:R-:W0:Y:S04]  /*0c00*/  LDG.E R13, desc[UR4][R10.64] ;  /* 0x000000040a0d7981 */ /* 0x000e28000c1e1900 */
[----:B------:R-:W2:Y:S04]  /*0c10*/  LDG.E R15, desc[UR4][R10.64+0x4] ;  /* 0x000004040a0f7981 */ /* 0x000ea8000c1e1900 */
[----:B------:R-:W3:Y:S04]  /*0c20*/  LDG.E R17, desc[UR4][R10.64+0x8] ;  /* 0x000008040a117981 */ /* 0x000ee8000c1e1900 */
[----:B------:R-:W4:Y:S01]  /*0c30*/  LDG.E R5, desc[UR4][R10.64+0xc] ;  /* 0x00000c040a057981 */ /* 0x000f22000c1e1900 */
[----:B-1----:R-:W-:-:S05]  /*0c40*/  IMAD.WIDE.U32 R8, R2, 0x4, R8 ;  /* 0x0000000402087825 */ /* 0x002fca00078e0008 */
[----:B------:R-:W5:Y:S04]  /*0c50*/  LDG.E R3, desc[UR4][R8.64] ;  /* 0x0000000408037981 */ /* 0x000f68000c1e1900 */
[----:B------:R-:W5:Y:S04]  /*0c60*/  LDG.E R18, desc[UR4][R8.64+0x4] ;  /* 0x0000040408127981 */ /* 0x000f68000c1e1900 */
[----:B------:R-:W5:Y:S04]  /*0c70*/  LDG.E R10, desc[UR4][R8.64+0x8] ;  /* 0x00000804080a7981 */ /* 0x000f68000c1e1900 */
[----:B------:R-:W5:Y:S01]  /*0c80*/  LDG.E R20, desc[UR4][R8.64+0xc] ;  /* 0x00000c0408147981 */ /* 0x000f62000c1e1900 */
[----:B0-----:R-:W-:-:S04]  /*0c90*/  IMAD.WIDE.U32 R12, R13, 0x4, R6 ;  /* 0x000000040d0c7825 */ /* 0x001fc800078e0006 */
        /* <DEDUP_REMOVED lines=12> */
.L_x_16:
[----:B------:R-:W-:Y:S05]  /*0d60*/  BSYNC.RECONVERGENT B1 ;  /* 0x0000000000017941 */ /* 0x000fea0003800200 */
.L_x_15:
[----:B------:R-:W-:Y:S05]  /*0d70*/  @!P1 BRA `(.L_x_9) ;  /* 0x0000000000689947 */ /* 0x000fea0003800000 */
[----:B------:R-:W0:Y:S08]  /*0d80*/  LDC.64 R8, c[0x0][0x3a0] ;  /* 0x0000e800ff087b82 */ /* 0x000e300000000a00 */
[----:B------:R-:W1:Y:S08]  /*0d90*/  LDC.64 R10, c[0x0][0x398] ;  /* 0x0000e600ff0a7b82 */ /* 0x000e700000000a00 */
[----:B------:R-:W2:Y:S01]  /*0da0*/  LDC.64 R6, c[0x0][0x3a8] ;  /* 0x0000ea00ff067b82 */ /* 0x000ea20000000a00 */
[----:B0-----:R-:W-:-:S03]  /*0db0*/  IMAD.WIDE.U32 R8, R2, 0x4, R8 ;  /* 0x0000000402087825 */ /* 0x001fc600078e0008 */
[----:B------:R-:W-:Y:S02]  /*0dc0*/  MOV R12, R8 ;  /* 0x00000008000c7202 */ /* 0x000fe40000000f00 */
[----:B------:R-:W-:Y:S01]  /*0dd0*/  MOV R13, R9 ;  /* 0x00000009000d7202 */ /* 0x000fe20000000f00 */
[----:B-1----:R-:W-:Y:S01]  /*0de0*/  IMAD.WIDE.U32 R2, R2, 0x4, R10 ;  /* 0x0000000402027825 */ /* 0x002fe200078e000a */
[----:B------:R-:W-:Y:S02]  /*0df0*/  IADD3 R8, PT, PT, -R4, RZ, RZ ;  /* 0x000000ff04087210 */ /* 0x000fe40007ffe1ff */
[----:B------:R-:W-:Y:S02]  /*0e00*/  MOV R10, R2 ;  /* 0x00000002000a7202 */ /* 0x000fe40000000f00 */
[----:B------:R-:W-:-:S07]  /*0e10*/  MOV R11, R3 ;  /* 0x00000003000b7202 */ /* 0x000fce0000000f00 */
.L_x_17:
[----:B------:R-:W-:Y:S02]  /*0e20*/  MOV R4, R10 ;  /* 0x0000000a00047202 */ /* 0x000fe40000000f00 */
[----:B------:R-:W-:-:S05]  /*0e30*/  MOV R5, R11 ;  /* 0x0000000b00057202 */ /* 0x000fca0000000f00 */
[----:B------:R0:W2:Y:S02]  /*0e40*/  LDG.E R3, desc[UR4][R4.64] ;  /* 0x0000000404037981 */ /* 0x0000a4000c1e1900 */
[----:B0-----:R-:W-:Y:S02]  /*0e50*/  MOV R4, R12 ;  /* 0x0000000c00047202 */ /* 0x001fe40000000f00 */
[----:B------:R-:W-:-:S05]  /*0e60*/  MOV R5, R13 ;  /* 0x0000000d00057202 */ /* 0x000fca0000000f00 */
[----:B------:R-:W3:Y:S01]  /*0e70*/  LDG.E R9, desc[UR4][R4.64] ;  /* 0x0000000404097981 */ /* 0x000ee2000c1e1900 */
[----:B--2---:R-:W-:-:S06]  /*0e80*/  IMAD.WIDE.U32 R2, R3, 0x4, R6 ;  /* 0x0000000403027825 */ /* 0x004fcc00078e0006 */
[----:B------:R-:W3:Y:S01]  /*0e90*/  LDG.E R2, desc[UR4][R2.64] ;  /* 0x0000000402027981 */ /* 0x000ee2000c1e1900 */
[----:B------:R-:W-:-:S04]  /*0ea0*/  IADD3 R8, PT, PT, R8, 0x1, RZ ;  /* 0x0000000108087810 */ /* 0x000fc80007ffe0ff */
[----:B------:R-:W-:Y:S02]  /*0eb0*/  ISETP.NE.AND P0, PT, R8, RZ, PT ;  /* 0x000000ff0800720c */ /* 0x000fe40003f05270 */
[----:B------:R-:W-:Y:S02]  /*0ec0*/  IADD3 R12, P1, PT, R12, 0x4, RZ ;  /* 0x000000040c0c7810 */ /* 0x000fe40007f3e0ff */
[----:B------:R-:W-:Y:S02]  /*0ed0*/  IADD3 R10, P2, PT, R10, 0x4, RZ ;  /* 0x000000040a0a7810 */ /* 0x000fe40007f5e0ff */
[----:B------:R-:W-:Y:S02]  /*0ee0*/  IADD3.X R13, PT, PT, RZ, R13, RZ, P1, !PT ;  /* 0x0000000dff0d7210 */ /* 0x000fe40000ffe4ff */
[----:B------:R-:W-:Y:S01]  /*0ef0*/  IADD3.X R11, PT, PT, RZ, R11, RZ, P2, !PT ;  /* 0x0000000bff0b7210 */ /* 0x000fe200017fe4ff */
[----:B---3--:R-:W-:-:S04]  /*0f00*/  FFMA R22, R9, R2, R22 ;  /* 0x0000000209167223 */ /* 0x008fc80000000016 */
[----:B------:R-:W-:Y:S05]  /*0f10*/  @P0 BRA `(.L_x_17) ;  /* 0xfffffffc00c00947 */ /* 0x000fea000383ffff */
.L_x_9:
[----:B------:R-:W-:Y:S05]  /*0f20*/  BSYNC.RECONVERGENT B0 ;  /* 0x0000000000007941 */ /* 0x000fea0003800200 */
.L_x_8:
[----:B------:R-:W0:Y:S02]  /*0f30*/  LDC.64 R2, c[0x0][0x3b0] ;  /* 0x0000ec00ff027b82 */ /* 0x000e240000000a00 */
[----:B0-----:R-:W-:-:S05]  /*0f40*/  IMAD.WIDE.U32 R2, R0, 0x4, R2 ;  /* 0x0000000400027825 */ /* 0x001fca00078e0002 */
[----:B------:R-:W2:Y:S02]  /*0f50*/  LDG.E R5, desc[UR4][R2.64] ;  /* 0x0000000402057981 */ /* 0x000ea4000c1e1900 */
[----:B--2---:R-:W-:-:S05]  /*0f60*/  FADD R5, R5, R22 ;  /* 0x0000001605057221 */ /* 0x004fca0000000000 */
[----:B------:R-:W-:Y:S01]  /*0f70*/  STG.E desc[UR4][R2.64], R5 ;  /* 0x0000000502007986 */ /* 0x000fe2000c101904 */
[----:B------:R-:W-:Y:S05]  /*0f80*/  EXIT ;  /* 0x000000000000794d */ /* 0x000fea0003800000 */
.L_x_18:
        /* <DEDUP_REMOVED lines=15> */
.L_x_21:


//--------------------- .text._Z15spmv_coo_kernel9COOMatrixPfS0_ --------------------------
	.section	.text._Z15spmv_coo_kernel9COOMatrixPfS0_,"ax",@progbits
	.align	128
        .global         _Z15spmv_coo_kernel9COOMatrixPfS0_
        .type           _Z15spmv_coo_kernel9COOMatrixPfS0_,@function
        .size           _Z15spmv_coo_kernel9COOMatrixPfS0_,(.L_x_22 - _Z15spmv_coo_kernel9COOMatrixPfS0_)
        .other          _Z15spmv_coo_kernel9COOMatrixPfS0_,@"STO_CUDA_ENTRY STV_DEFAULT"
_Z15spmv_coo_kernel9COOMatrixPfS0_:
.text._Z15spmv_coo_kernel9COOMatrixPfS0_:
        /* <DEDUP_REMOVED lines=9> */
[----:B------:R-:W1:Y:S07]  /*0090*/  LDCU.64 UR4, c[0x0][0x358] ;  /* 0x00006b00ff0477ac */ /* 0x000e6e0008000a00 */
[----:B------:R-:W2:Y:S08]  /*00a0*/  LDC.64 R2, c[0x0][0x390] ;  /* 0x0000e400ff027b82 */ /* 0x000eb00000000a00 */
[----:B------:R-:W3:Y:S01]  /*00b0*/  LDC.64 R6, c[0x0][0x3a0] ;  /* 0x0000e800ff067b82 */ /* 0x000ee20000000a00 */
[----:B0-----:R-:W-:-:S07]  /*00c0*/  IMAD.WIDE.U32 R4, R11, 0x4, R4 ;  /* 0x000000040b047825 */ /* 0x001fce00078e0004 */
[----:B------:R-:W0:Y:S01]  /*00d0*/  LDC.64 R8, c[0x0][0x3a8] ;  /* 0x0000ea00ff087b82 */ /* 0x000e220000000a00 */
[----:B-1----:R-:W0:Y:S01]  /*00e0*/  LDG.E R5, desc[UR4][R4.64] ;  /* 0x0000000404057981 */ /* 0x002e22000c1e1900 */
[----:B--2---:R-:W-:-:S06]  /*00f0*/  IMAD.WIDE.U32 R2, R11, 0x4, R2 ;  /* 0x000000040b027825 */ /* 0x004fcc00078e0002 */
[----:B------:R-:W2:Y:S01]  /*0100*/  LDG.E R3, desc[UR4][R2.64] ;  /* 0x0000000402037981 */ /* 0x000ea2000c1e1900 */
[----:B---3--:R-:W-:Y:S02]  /*0110*/  IMAD.WIDE.U32 R6, R11, 0x4, R6 ;  /* 0x000000040b067825 */ /* 0x008fe400078e0006 */
[----:B------:R-:W2:Y:S04]  /*0120*/  LDC.64 R10, c[0x0][0x3b0] ;  /* 0x0000ec00ff0a7b82 */ /* 0x000ea80000000a00 */
[----:B------:R-:W3:Y:S01]  /*0130*/  LDG.E R6, desc[UR4][R6.64] ;  /* 0x0000000406067981 */ /* 0x000ee2000c1e1900 */
[----:B0-----:R-:W-:-:S06]  /*0140*/  IMAD.WIDE.U32 R8, R5, 0x4, R8 ;  /* 0x0000000405087825 */ /* 0x001fcc00078e0008 */
[----:B------:R-:W3:Y:S01]  /*0150*/  LDG.E R9, desc[UR4][R8.64] ;  /* 0x0000000408097981 */ /* 0x000ee2000c1e1900 */
[----:B--2---:R-:W-:-:S04]  /*0160*/  IMAD.WIDE.U32 R4, R3, 0x4, R10 ;  /* 0x0000000403047825 */ /* 0x004fc800078e000a */
[----:B---3--:R-:W-:-:S05]  /*0170*/  FMUL R11, R6, R9 ;  /* 0x00000009060b7220 */ /* 0x008fca0000400000 */
[----:B------:R-:W-:Y:S01]  /*0180*/  REDG.E.ADD.F32.FTZ.RN.STRONG.GPU desc[UR4][R4.64], R11 ;  /* 0x0000000b040079a6 */ /* 0x000fe2000c12f304 */
[----:B------:R-:W-:Y:S05]  /*0190*/  EXIT ;  /* 0x000000000000794d */ /* 0x000fea0003800000 */
.L_x_19:
        /* <DEDUP_REMOVED lines=14> */
.L_x_22:


//--------------------- .nv.shared.reserved.0     --------------------------
	.section	.nv.shared.reserved.0,"aw",@nobits
	.weak		__nv_reservedSMEM_offset_0_alias
	.size		__nv_reservedSMEM_offset_0_alias, 0, 64
	.other		__nv_reservedSMEM_offset_0_alias,@"STO_CUDA_RESERVED_SHARED STV_DEFAULT"
__nv_reservedSMEM_offset_0_alias:
	.zero		0
	.zero		64


//--------------------- .nv.constant0._Z15spmv_ell_kernel9ELLMatrixPfS0_ --------------------------
	.section	.nv.constant0._Z15spmv_ell_kernel9ELLMatrixPfS0_,"a",@progbits
	.sectionflags	@""
	.align	4
.nv.constant0._Z15spmv_ell_kernel9ELLMatrixPfS0_:
	.zero		944


//--------------------- .nv.constant0._Z15spmv_csr_kernel9CSRMatrixPfS0_ --------------------------
	.section	.nv.constant0._Z15spmv_csr_kernel9CSRMatrixPfS0_,"a",@progbits
	.sectionflags	@""
	.align	4
.nv.constant0._Z15spmv_csr_kernel9CSRMatrixPfS0_:
	.zero		952


//--------------------- .nv.constant0._Z15spmv_coo_kernel9COOMatrixPfS0_ --------------------------
	.section	.nv.constant0._Z15spmv_coo_kernel9COOMatrixPfS0_,"a",@progbits
	.sectionflags	@""
	.align	4
.nv.constant0._Z15spmv_coo_kernel9COOMatrixPfS0_:
	.zero		952


//--------------------- SYMBOLS --------------------------

	.type		.nv.reservedSmem.offset0,@object
	.size		.nv.reservedSmem.offset0,0x4
